//
// Generated by NVIDIA NVVM Compiler
//
// Compiler Build ID: CL-36424714
// Cuda compilation tools, release 13.0, V13.0.88
// Based on NVVM 20.0.0
//

.version 9.0
.target sm_100
.address_size 64

	// .globl	_Z6dividePfS_i
// _ZZ6dividePfS_iE8row_sums has been demoted
// _ZZ6dividePfS_iE8col_sums has been demoted
// _ZZ3sumPfS_iE3row has been demoted
// _ZZ4meanPfS_E1m has been demoted
// _ZZ4multPfS_iiiE5m_loc has been demoted
// _ZZ4multPfS_iiiE5n_loc has been demoted

.visible .entry _Z6dividePfS_i(
	.param .u64 .ptr .align 1 _Z6dividePfS_i_param_0,
	.param .u64 .ptr .align 1 _Z6dividePfS_i_param_1,
	.param .u32 _Z6dividePfS_i_param_2
)
{
	.reg .pred 	%p<8>;
	.reg .b32 	%r<20>;
	.reg .b32 	%f<8>;
	.reg .b64 	%rd<11>;
	// demoted variable
	.shared .align 4 .b8 _ZZ6dividePfS_iE8row_sums[128];
	// demoted variable
	.shared .align 4 .b8 _ZZ6dividePfS_iE8col_sums[128];
	ld.param.u64 	%rd2, [_Z6dividePfS_i_param_0];
	ld.param.u64 	%rd3, [_Z6dividePfS_i_param_1];
	ld.param.u32 	%r8, [_Z6dividePfS_i_param_2];
	cvta.to.global.u64 	%rd1, %rd3;
	mov.u32 	%r9, %ctaid.y;
	shl.b32 	%r10, %r9, 5;
	mov.u32 	%r1, %tid.y;
	add.s32 	%r11, %r10, %r1;
	mov.u32 	%r12, %ctaid.x;
	shl.b32 	%r13, %r12, 5;
	mov.u32 	%r3, %tid.x;
	add.s32 	%r4, %r13, %r3;
	setp.ne.s32 	%p1, %r3, 0;
	setp.ge.s32 	%p2, %r11, %r8;
	shl.b32 	%r14, %r1, 2;
	mov.u32 	%r15, _ZZ6dividePfS_iE8col_sums;
	add.s32 	%r5, %r15, %r14;
	or.pred  	%p3, %p1, %p2;
	@%p3 bra 	$L__BB0_2;
	mul.wide.u32 	%rd4, %r11, 4;
	add.s64 	%rd5, %rd1, %rd4;
	ld.global.f32 	%f1, [%rd5];
	st.shared.f32 	[%r5], %f1;
$L__BB0_2:
	setp.ne.s32 	%p4, %r1, 0;
	setp.ge.s32 	%p5, %r4, %r8;
	shl.b32 	%r16, %r3, 2;
	mov.u32 	%r17, _ZZ6dividePfS_iE8row_sums;
	add.s32 	%r6, %r17, %r16;
	or.pred  	%p6, %p4, %p5;
	@%p6 bra 	$L__BB0_4;
	mul.wide.s32 	%rd6, %r4, 4;
	add.s64 	%rd7, %rd1, %rd6;
	ld.global.f32 	%f2, [%rd7];
	st.shared.f32 	[%r6], %f2;
$L__BB0_4:
	bar.sync 	0;
	max.s32 	%r18, %r11, %r4;
	setp.ge.s32 	%p7, %r18, %r8;
	@%p7 bra 	$L__BB0_6;
	mad.lo.s32 	%r19, %r8, %r11, %r4;
	cvta.to.global.u64 	%rd8, %rd2;
	mul.wide.s32 	%rd9, %r19, 4;
	add.s64 	%rd10, %rd8, %rd9;
	ld.global.f32 	%f3, [%rd10];
	ld.shared.f32 	%f4, [%r6];
	ld.shared.f32 	%f5, [%r5];
	mul.f32 	%f6, %f4, %f5;
	div.rn.f32 	%f7, %f3, %f6;
	st.global.f32 	[%rd10], %f7;
$L__BB0_6:
	ret;

}
	// .globl	_Z3sumPfS_i
.visible .entry _Z3sumPfS_i(
	.param .u64 .ptr .align 1 _Z3sumPfS_i_param_0,
	.param .u64 .ptr .align 1 _Z3sumPfS_i_param_1,
	.param .u32 _Z3sumPfS_i_param_2
)
{
	.reg .pred 	%p<6>;
	.reg .b32 	%r<16>;
	.reg .b32 	%f<6>;
	.reg .b64 	%rd<9>;
	// demoted variable
	.shared .align 4 .b8 _ZZ3sumPfS_iE3row[4096];
	ld.param.u64 	%rd1, [_Z3sumPfS_i_param_0];
	ld.param.u64 	%rd2, [_Z3sumPfS_i_param_1];
	ld.param.u32 	%r8, [_Z3sumPfS_i_param_2];
	mov.u32 	%r1, %ctaid.x;
	mul.lo.s32 	%r2, %r8, %r1;
	mov.u32 	%r3, %tid.x;
	setp.ge.u32 	%p1, %r3, %r8;
	shl.b32 	%r9, %r3, 2;
	mov.u32 	%r10, _ZZ3sumPfS_iE3row;
	add.s32 	%r4, %r10, %r9;
	@%p1 bra 	$L__BB1_2;
	cvta.to.global.u64 	%rd3, %rd1;
	add.s32 	%r12, %r2, %r3;
	mul.wide.s32 	%rd4, %r12, 4;
	add.s64 	%rd5, %rd3, %rd4;
	ld.global.f32 	%f1, [%rd5];
	st.shared.f32 	[%r4], %f1;
	bra.uni 	$L__BB1_3;
$L__BB1_2:
	mov.b32 	%r11, 0;
	st.shared.u32 	[%r4], %r11;
$L__BB1_3:
	bar.sync 	0;
	mov.u32 	%r15, %ntid.x;
	setp.lt.u32 	%p2, %r15, 2;
	@%p2 bra 	$L__BB1_7;
$L__BB1_4:
	shr.u32 	%r7, %r15, 1;
	setp.ge.u32 	%p3, %r3, %r7;
	@%p3 bra 	$L__BB1_6;
	shl.b32 	%r13, %r7, 2;
	add.s32 	%r14, %r4, %r13;
	ld.shared.f32 	%f2, [%r14];
	ld.shared.f32 	%f3, [%r4];
	add.f32 	%f4, %f2, %f3;
	st.shared.f32 	[%r4], %f4;
$L__BB1_6:
	bar.sync 	0;
	setp.gt.u32 	%p4, %r15, 3;
	mov.u32 	%r15, %r7;
	@%p4 bra 	$L__BB1_4;
$L__BB1_7:
	setp.ne.s32 	%p5, %r3, 0;
	@%p5 bra 	$L__BB1_9;
	ld.shared.f32 	%f5, [_ZZ3sumPfS_iE3row];
	cvta.to.global.u64 	%rd6, %rd2;
	mul.wide.u32 	%rd7, %r1, 4;
	add.s64 	%rd8, %rd6, %rd7;
	st.global.f32 	[%rd8], %f5;
$L__BB1_9:
	ret;

}
	// .globl	_Z6squarePf
.visible .entry _Z6squarePf(
	.param .u64 .ptr .align 1 _Z6squarePf_param_0
)
{
	.reg .b32 	%r<5>;
	.reg .b32 	%f<3>;
	.reg .b64 	%rd<5>;

	ld.param.u64 	%rd1, [_Z6squarePf_param_0];
	cvta.to.global.u64 	%rd2, %rd1;
	mov.u32 	%r1, %ntid.x;
	mov.u32 	%r2, %ctaid.x;
	mov.u32 	%r3, %tid.x;
	mad.lo.s32 	%r4, %r1, %r2, %r3;
	mul.wide.s32 	%rd3, %r4, 4;
	add.s64 	%rd4, %rd2, %rd3;
	ld.global.f32 	%f1, [%rd4];
	mul.f32 	%f2, %f1, %f1;
	st.global.f32 	[%rd4], %f2;
	ret;

}
	// .globl	_Z4sqrtPf
.visible .entry _Z4sqrtPf(
	.param .u64 .ptr .align 1 _Z4sqrtPf_param_0
)
{
	.reg .b32 	%r<2>;
	.reg .b32 	%f<3>;
	.reg .b64 	%rd<5>;

	ld.param.u64 	%rd1, [_Z4sqrtPf_param_0];
	cvta.to.global.u64 	%rd2, %rd1;
	mov.u32 	%r1, %tid.x;
	mul.wide.u32 	%rd3, %r1, 4;
	add.s64 	%rd4, %rd2, %rd3;
	ld.global.f32 	%f1, [%rd4];
	sqrt.rn.f32 	%f2, %f1;
	st.global.f32 	[%rd4], %f2;
	ret;

}
	// .globl	_Z4meanPfS_
.visible .entry _Z4meanPfS_(
	.param .u64 .ptr .align 1 _Z4meanPfS__param_0,
	.param .u64 .ptr .align 1 _Z4meanPfS__param_1
)
{
	.reg .pred 	%p<2>;
	.reg .b32 	%r<7>;
	.reg .b32 	%f<7>;
	.reg .b64 	%rd<9>;
	// demoted variable
	.shared .align 4 .f32 _ZZ4meanPfS_E1m;
	ld.param.u64 	%rd1, [_Z4meanPfS__param_0];
	ld.param.u64 	%rd2, [_Z4meanPfS__param_1];
	mov.u32 	%r1, %tid.x;
	setp.ne.s32 	%p1, %r1, 0;
	@%p1 bra 	$L__BB4_2;
	cvta.to.global.u64 	%rd3, %rd2;
	mov.u32 	%r2, %ctaid.x;
	mul.wide.u32 	%rd4, %r2, 4;
	add.s64 	%rd5, %rd3, %rd4;
	ld.global.f32 	%f1, [%rd5];
	mov.u32 	%r3, %ntid.x;
	cvt.rn.f32.u32 	%f2, %r3;
	div.rn.f32 	%f3, %f1, %f2;
	st.shared.f32 	[_ZZ4meanPfS_E1m], %f3;
$L__BB4_2:
	cvta.to.global.u64 	%rd6, %rd1;
	bar.sync 	0;
	ld.shared.f32 	%f4, [_ZZ4meanPfS_E1m];
	mov.u32 	%r4, %ctaid.x;
	mov.u32 	%r5, %ntid.x;
	mad.lo.s32 	%r6, %r4, %r5, %r1;
	mul.wide.u32 	%rd7, %r6, 4;
	add.s64 	%rd8, %rd6, %rd7;
	ld.global.f32 	%f5, [%rd8];
	sub.f32 	%f6, %f5, %f4;
	st.global.f32 	[%rd8], %f6;
	ret;

}
	// .globl	_Z4multPfS_iii
.visible .entry _Z4multPfS_iii(
	.param .u64 .ptr .align 1 _Z4multPfS_iii_param_0,
	.param .u64 .ptr .align 1 _Z4multPfS_iii_param_1,
	.param .u32 _Z4multPfS_iii_param_2,
	.param .u32 _Z4multPfS_iii_param_3,
	.param .u32 _Z4multPfS_iii_param_4
)
{
	.reg .pred 	%p<11>;
	.reg .b32 	%r<45>;
	.reg .b32 	%f<109>;
	.reg .b64 	%rd<11>;
	// demoted variable
	.shared .align 4 .b8 _ZZ4multPfS_iiiE5m_loc[4096];
	// demoted variable
	.shared .align 4 .b8 _ZZ4multPfS_iiiE5n_loc[4096];
	ld.param.u64 	%rd3, [_Z4multPfS_iii_param_0];
	ld.param.u64 	%rd2, [_Z4multPfS_iii_param_1];
	ld.param.u32 	%r25, [_Z4multPfS_iii_param_2];
	ld.param.u32 	%r26, [_Z4multPfS_iii_param_3];
	ld.param.u32 	%r27, [_Z4multPfS_iii_param_4];
	cvta.to.global.u64 	%rd1, %rd3;
	mov.u32 	%r1, %ctaid.y;
	shl.b32 	%r28, %r1, 5;
	mov.u32 	%r42, %tid.y;
	add.s32 	%r3, %r28, %r42;
	mov.u32 	%r4, %ctaid.x;
	shl.b32 	%r29, %r4, 5;
	mov.u32 	%r40, %tid.x;
	add.s32 	%r6, %r29, %r40;
	setp.lt.s32 	%p1, %r27, 1;
	mov.f32 	%f108, 0f00000000;
	@%p1 bra 	$L__BB5_10;
	shl.b32 	%r30, %r42, 7;
	mov.u32 	%r31, _ZZ4multPfS_iiiE5m_loc;
	add.s32 	%r7, %r31, %r30;
	shl.b32 	%r32, %r40, 2;
	add.s32 	%r8, %r7, %r32;
	mov.u32 	%r33, _ZZ4multPfS_iiiE5n_loc;
	add.s32 	%r11, %r33, %r32;
	add.s32 	%r9, %r11, %r30;
	shl.b32 	%r34, %r40, 7;
	add.s32 	%r35, %r31, %r34;
	shl.b32 	%r36, %r42, 2;
	add.s32 	%r10, %r35, %r36;
	neg.s32 	%r44, %r27;
	mad.lo.s32 	%r43, %r25, %r6, %r42;
	mad.lo.s32 	%r41, %r26, %r3, %r40;
	mov.f32 	%f108, 0f00000000;
$L__BB5_2:
	setp.ge.s32 	%p2, %r3, %r25;
	setp.ge.u32 	%p3, %r40, %r26;
	mov.f32 	%f107, 0f00000000;
	or.pred  	%p4, %p2, %p3;
	@%p4 bra 	$L__BB5_4;
	mul.wide.u32 	%rd4, %r41, 4;
	add.s64 	%rd5, %rd1, %rd4;
	ld.global.f32 	%f107, [%rd5];
$L__BB5_4:
	setp.ne.s32 	%p5, %r1, %r4;
	st.shared.f32 	[%r8], %f107;
	bar.sync 	0;
	@%p5 bra 	$L__BB5_6;
	ld.shared.f32 	%f10, [%r10];
	st.shared.f32 	[%r9], %f10;
	bra.uni 	$L__BB5_9;
$L__BB5_6:
	setp.ge.s32 	%p6, %r6, %r25;
	setp.ge.u32 	%p7, %r42, %r26;
	or.pred  	%p8, %p6, %p7;
	@%p8 bra 	$L__BB5_8;
	mul.wide.u32 	%rd6, %r43, 4;
	add.s64 	%rd7, %rd1, %rd6;
	ld.global.f32 	%f9, [%rd7];
	st.shared.f32 	[%r9], %f9;
	bra.uni 	$L__BB5_9;
$L__BB5_8:
	mov.b32 	%r37, 0;
	st.shared.u32 	[%r9], %r37;
$L__BB5_9:
	bar.sync 	0;
	ld.shared.f32 	%f11, [%r7];
	ld.shared.f32 	%f12, [%r11];
	fma.rn.f32 	%f13, %f11, %f12, %f108;
	ld.shared.f32 	%f14, [%r7+4];
	ld.shared.f32 	%f15, [%r11+128];
	fma.rn.f32 	%f16, %f14, %f15, %f13;
	ld.shared.f32 	%f17, [%r7+8];
	ld.shared.f32 	%f18, [%r11+256];
	fma.rn.f32 	%f19, %f17, %f18, %f16;
	ld.shared.f32 	%f20, [%r7+12];
	ld.shared.f32 	%f21, [%r11+384];
	fma.rn.f32 	%f22, %f20, %f21, %f19;
	ld.shared.f32 	%f23, [%r7+16];
	ld.shared.f32 	%f24, [%r11+512];
	fma.rn.f32 	%f25, %f23, %f24, %f22;
	ld.shared.f32 	%f26, [%r7+20];
	ld.shared.f32 	%f27, [%r11+640];
	fma.rn.f32 	%f28, %f26, %f27, %f25;
	ld.shared.f32 	%f29, [%r7+24];
	ld.shared.f32 	%f30, [%r11+768];
	fma.rn.f32 	%f31, %f29, %f30, %f28;
	ld.shared.f32 	%f32, [%r7+28];
	ld.shared.f32 	%f33, [%r11+896];
	fma.rn.f32 	%f34, %f32, %f33, %f31;
	ld.shared.f32 	%f35, [%r7+32];
	ld.shared.f32 	%f36, [%r11+1024];
	fma.rn.f32 	%f37, %f35, %f36, %f34;
	ld.shared.f32 	%f38, [%r7+36];
	ld.shared.f32 	%f39, [%r11+1152];
	fma.rn.f32 	%f40, %f38, %f39, %f37;
	ld.shared.f32 	%f41, [%r7+40];
	ld.shared.f32 	%f42, [%r11+1280];
	fma.rn.f32 	%f43, %f41, %f42, %f40;
	ld.shared.f32 	%f44, [%r7+44];
	ld.shared.f32 	%f45, [%r11+1408];
	fma.rn.f32 	%f46, %f44, %f45, %f43;
	ld.shared.f32 	%f47, [%r7+48];
	ld.shared.f32 	%f48, [%r11+1536];
	fma.rn.f32 	%f49, %f47, %f48, %f46;
	ld.shared.f32 	%f50, [%r7+52];
	ld.shared.f32 	%f51, [%r11+1664];
	fma.rn.f32 	%f52, %f50, %f51, %f49;
	ld.shared.f32 	%f53, [%r7+56];
	ld.shared.f32 	%f54, [%r11+1792];
	fma.rn.f32 	%f55, %f53, %f54, %f52;
	ld.shared.f32 	%f56, [%r7+60];
	ld.shared.f32 	%f57, [%r11+1920];
	fma.rn.f32 	%f58, %f56, %f57, %f55;
	ld.shared.f32 	%f59, [%r7+64];
	ld.shared.f32 	%f60, [%r11+2048];
	fma.rn.f32 	%f61, %f59, %f60, %f58;
	ld.shared.f32 	%f62, [%r7+68];
	ld.shared.f32 	%f63, [%r11+2176];
	fma.rn.f32 	%f64, %f62, %f63, %f61;
	ld.shared.f32 	%f65, [%r7+72];
	ld.shared.f32 	%f66, [%r11+2304];
	fma.rn.f32 	%f67, %f65, %f66, %f64;
	ld.shared.f32 	%f68, [%r7+76];
	ld.shared.f32 	%f69, [%r11+2432];
	fma.rn.f32 	%f70, %f68, %f69, %f67;
	ld.shared.f32 	%f71, [%r7+80];
	ld.shared.f32 	%f72, [%r11+2560];
	fma.rn.f32 	%f73, %f71, %f72, %f70;
	ld.shared.f32 	%f74, [%r7+84];
	ld.shared.f32 	%f75, [%r11+2688];
	fma.rn.f32 	%f76, %f74, %f75, %f73;
	ld.shared.f32 	%f77, [%r7+88];
	ld.shared.f32 	%f78, [%r11+2816];
	fma.rn.f32 	%f79, %f77, %f78, %f76;
	ld.shared.f32 	%f80, [%r7+92];
	ld.shared.f32 	%f81, [%r11+2944];
	fma.rn.f32 	%f82, %f80, %f81, %f79;
	ld.shared.f32 	%f83, [%r7+96];
	ld.shared.f32 	%f84, [%r11+3072];
	fma.rn.f32 	%f85, %f83, %f84, %f82;
	ld.shared.f32 	%f86, [%r7+100];
	ld.shared.f32 	%f87, [%r11+3200];
	fma.rn.f32 	%f88, %f86, %f87, %f85;
	ld.shared.f32 	%f89, [%r7+104];
	ld.shared.f32 	%f90, [%r11+3328];
	fma.rn.f32 	%f91, %f89, %f90, %f88;
	ld.shared.f32 	%f92, [%r7+108];
	ld.shared.f32 	%f93, [%r11+3456];
	fma.rn.f32 	%f94, %f92, %f93, %f91;
	ld.shared.f32 	%f95, [%r7+112];
	ld.shared.f32 	%f96, [%r11+3584];
	fma.rn.f32 	%f97, %f95, %f96, %f94;
	ld.shared.f32 	%f98, [%r7+116];
	ld.shared.f32 	%f99, [%r11+3712];
	fma.rn.f32 	%f100, %f98, %f99, %f97;
	ld.shared.f32 	%f101, [%r7+120];
	ld.shared.f32 	%f102, [%r11+3840];
	fma.rn.f32 	%f103, %f101, %f102, %f100;
	ld.shared.f32 	%f104, [%r7+124];
	ld.shared.f32 	%f105, [%r11+3968];
	fma.rn.f32 	%f108, %f104, %f105, %f103;
	add.s32 	%r44, %r44, 1;
	setp.ne.s32 	%p9, %r44, 0;
	add.s32 	%r43, %r43, 32;
	add.s32 	%r42, %r42, 32;
	add.s32 	%r41, %r41, 32;
	add.s32 	%r40, %r40, 32;
	@%p9 bra 	$L__BB5_2;
$L__BB5_10:
	max.s32 	%r38, %r3, %r6;
	setp.ge.s32 	%p10, %r38, %r25;
	@%p10 bra 	$L__BB5_12;
	mad.lo.s32 	%r39, %r25, %r3, %r6;
	cvta.to.global.u64 	%rd8, %rd2;
	mul.wide.s32 	%rd9, %r39, 4;
	add.s64 	%rd10, %rd8, %rd9;
	st.global.f32 	[%rd10], %f108;
$L__BB5_12:
	ret;

}


// ===== COMPILED SASS (sm_100) =====

	.target	sm_100

	.elftype	@"ET_EXEC"


//--------------------- .note.nv.tkinfo           --------------------------
	.section	.note.nv.tkinfo,"",@"SHT_NOTE"
	.sectionflags	@"SHF_NOTE_NV_TKINFO"
	.tkinfo
        /*0018*/ 	.word	0x00000002
        /*0030*/ 	.string	""
        /*0030*/ 	.string	"ptxas"
        /*0030*/ 	.string	"Cuda compilation tools, release 13.0, V13.0.88"
        /*0030*/ 	.string	"Build cuda_13.0.r13.0/compiler.36424714_0"
        /*0030*/ 	.string	"-arch sm_100 -m 64 "



//--------------------- .note.nv.cuinfo           --------------------------
	.section	.note.nv.cuinfo,"",@"SHT_NOTE"
	.sectionflags	@"SHF_NOTE_NV_CUINFO"
        /*0018*/ 	.short	0x0002
        /*001a*/ 	.short	0x0064
        /*001c*/ 	.short	0x0082
	.zero		2


//--------------------- .nv.info                  --------------------------
	.section	.nv.info,"",@"SHT_CUDA_INFO"
	.align	4


	//----- nvinfo : EIATTR_REGCOUNT
	.align		4
        /*0000*/ 	.byte	0x04, 0x2f
        /*0002*/ 	.short	(.L_1 - .L_0)
	.align		4
.L_0:
        /*0004*/ 	.word	index@(_Z6dividePfS_i)
        /*0008*/ 	.word	0x00000010


	//----- nvinfo : EIATTR_FRAME_SIZE
	.align		4
.L_1:
        /*000c*/ 	.byte	0x04, 0x11
        /*000e*/ 	.short	(.L_3 - .L_2)
	.align		4
.L_2:
        /*0010*/ 	.word	index@($__internal_2_$__cuda_sm3x_div_rn_noftz_f32_slowpath)
        /*0014*/ 	.word	0x00000000


	//----- nvinfo : EIATTR_FRAME_SIZE
	.align		4
.L_3:
        /*0018*/ 	.byte	0x04, 0x11
        /*001a*/ 	.short	(.L_5 - .L_4)
	.align		4
.L_4:
        /*001c*/ 	.word	index@(_Z6dividePfS_i)
        /*0020*/ 	.word	0x00000000


	//----- nvinfo : EIATTR_REGCOUNT
	.align		4
.L_5:
        /*0024*/ 	.byte	0x04, 0x2f
        /*0026*/ 	.short	(.L_7 - .L_6)
	.align		4
.L_6:
        /*0028*/ 	.word	index@(_Z3sumPfS_i)
        /*002c*/ 	.word	0x0000000c


	//----- nvinfo : EIATTR_FRAME_SIZE
	.align		4
.L_7:
        /*0030*/ 	.byte	0x04, 0x11
        /*0032*/ 	.short	(.L_9 - .L_8)
	.align		4
.L_8:
        /*0034*/ 	.word	index@(_Z3sumPfS_i)
        /*0038*/ 	.word	0x00000000


	//----- nvinfo : EIATTR_REGCOUNT
	.align		4
.L_9:
        /*003c*/ 	.byte	0x04, 0x2f
        /*003e*/ 	.short	(.L_11 - .L_10)
	.align		4
.L_10:
        /*0040*/ 	.word	index@(_Z6squarePf)
        /*0044*/ 	.word	0x00000008


	//----- nvinfo : EIATTR_FRAME_SIZE
	.align		4
.L_11:
        /*0048*/ 	.byte	0x04, 0x11
        /*004a*/ 	.short	(.L_13 - .L_12)
	.align		4
.L_12:
        /*004c*/ 	.word	index@(_Z6squarePf)
        /*0050*/ 	.word	0x00000000


	//----- nvinfo : EIATTR_REGCOUNT
	.align		4
.L_13:
        /*0054*/ 	.byte	0x04, 0x2f
        /*0056*/ 	.short	(.L_15 - .L_14)
	.align		4
.L_14:
        /*0058*/ 	.word	index@(_Z4sqrtPf)
        /*005c*/ 	.word	0x0000000c


	//----- nvinfo : EIATTR_FRAME_SIZE
	.align		4
.L_15:
        /*0060*/ 	.byte	0x04, 0x11
        /*0062*/ 	.short	(.L_17 - .L_16)
	.align		4
.L_16:
        /*0064*/ 	.word	index@($__internal_1_$__cuda_sm20_sqrt_rn_f32_slowpath)
        /*0068*/ 	.word	0x00000000


	//----- nvinfo : EIATTR_FRAME_SIZE
	.align		4
.L_17:
        /*006c*/ 	.byte	0x04, 0x11
        /*006e*/ 	.short	(.L_19 - .L_18)
	.align		4
.L_18:
        /*0070*/ 	.word	index@(_Z4sqrtPf)
        /*0074*/ 	.word	0x00000000


	//----- nvinfo : EIATTR_REGCOUNT
	.align		4
.L_19:
        /*0078*/ 	.byte	0x04, 0x2f
        /*007a*/ 	.short	(.L_21 - .L_20)
	.align		4
.L_20:
        /*007c*/ 	.word	index@(_Z4meanPfS_)
        /*0080*/ 	.word	0x00000010


	//----- nvinfo : EIATTR_FRAME_SIZE
	.align		4
.L_21:
        /*0084*/ 	.byte	0x04, 0x11
        /*0086*/ 	.short	(.L_23 - .L_22)
	.align		4
.L_22:
        /*0088*/ 	.word	index@($__internal_0_$__cuda_sm3x_div_rn_noftz_f32_slowpath)
        /*008c*/ 	.word	0x00000000


	//----- nvinfo : EIATTR_FRAME_SIZE
	.align		4
.L_23:
        /*0090*/ 	.byte	0x04, 0x11
        /*0092*/ 	.short	(.L_25 - .L_24)
	.align		4
.L_24:
        /*0094*/ 	.word	index@(_Z4meanPfS_)
        /*0098*/ 	.word	0x00000000


	//----- nvinfo : EIATTR_REGCOUNT
	.align		4
.L_25:
        /*009c*/ 	.byte	0x04, 0x2f
        /*009e*/ 	.short	(.L_27 - .L_26)
	.align		4
.L_26:
        /*00a0*/ 	.word	index@(_Z4multPfS_iii)
        /*00a4*/ 	.word	0x0000001e


	//----- nvinfo : EIATTR_FRAME_SIZE
	.align		4
.L_27:
        /*00a8*/ 	.byte	0x04, 0x11
        /*00aa*/ 	.short	(.L_29 - .L_28)
	.align		4
.L_28:
        /*00ac*/ 	.word	index@(_Z4multPfS_iii)
        /*00b0*/ 	.word	0x00000000


	//----- nvinfo : EIATTR_MIN_STACK_SIZE
	.align		4
.L_29:
        /*00b4*/ 	.byte	0x04, 0x12
        /*00b6*/ 	.short	(.L_31 - .L_30)
	.align		4
.L_30:
        /*00b8*/ 	.word	index@(_Z4multPfS_iii)
        /*00bc*/ 	.word	0x00000000


	//----- nvinfo : EIATTR_MIN_STACK_SIZE
	.align		4
.L_31:
        /*00c0*/ 	.byte	0x04, 0x12
        /*00c2*/ 	.short	(.L_33 - .L_32)
	.align		4
.L_32:
        /*00c4*/ 	.word	index@(_Z4meanPfS_)
        /*00c8*/ 	.word	0x00000000


	//----- nvinfo : EIATTR_MIN_STACK_SIZE
	.align		4
.L_33:
        /*00cc*/ 	.byte	0x04, 0x12
        /*00ce*/ 	.short	(.L_35 - .L_34)
	.align		4
.L_34:
        /*00d0*/ 	.word	index@(_Z4sqrtPf)
        /*00d4*/ 	.word	0x00000000


	//----- nvinfo : EIATTR_MIN_STACK_SIZE
	.align		4
.L_35:
        /*00d8*/ 	.byte	0x04, 0x12
        /*00da*/ 	.short	(.L_37 - .L_36)
	.align		4
.L_36:
        /*00dc*/ 	.word	index@(_Z6squarePf)
        /*00e0*/ 	.word	0x00000000


	//----- nvinfo : EIATTR_MIN_STACK_SIZE
	.align		4
.L_37:
        /*00e4*/ 	.byte	0x04, 0x12
        /*00e6*/ 	.short	(.L_39 - .L_38)
	.align		4
.L_38:
        /*00e8*/ 	.word	index@(_Z3sumPfS_i)
        /*00ec*/ 	.word	0x00000000


	//----- nvinfo : EIATTR_MIN_STACK_SIZE
	.align		4
.L_39:
        /*00f0*/ 	.byte	0x04, 0x12
        /*00f2*/ 	.short	(.L_41 - .L_40)
	.align		4
.L_40:
        /*00f4*/ 	.word	index@(_Z6dividePfS_i)
        /*00f8*/ 	.word	0x00000000
.L_41:


//--------------------- .nv.compat                --------------------------
	.section	.nv.compat,"",@"SHT_CUDA_COMPAT_INFO"
	.align	4
        /*0000*/ 	.byte	0x02, 0x09, 0x00, 0x00, 0x02, 0x02, 0x01, 0x00, 0x02, 0x05, 0x05, 0x00, 0x03, 0x07, 0x01, 0x01
        /*0010*/ 	.byte	0x02, 0x03, 0x00, 0x00, 0x02, 0x06, 0x01, 0x00, 0x04, 0x0b, 0x08, 0x00, 0x01, 0x00, 0x00, 0x00
        /*0020*/ 	.byte	0x00, 0x00, 0x00, 0x00


//--------------------- .nv.info._Z4multPfS_iii   --------------------------
	.section	.nv.info._Z4multPfS_iii,"",@"SHT_CUDA_INFO"
	.sectionflags	@""
	.align	4


	//----- nvinfo : EIATTR_CUDA_API_VERSION
	.align		4
        /*0000*/ 	.byte	0x04, 0x37
        /*0002*/ 	.short	(.L_43 - .L_42)
.L_42:
        /*0004*/ 	.word	0x00000082


	//----- nvinfo : EIATTR_KPARAM_INFO
	.align		4
.L_43:
        /*0008*/ 	.byte	0x04, 0x17
        /*000a*/ 	.short	(.L_45 - .L_44)
.L_44:
        /*000c*/ 	.word	0x00000000
        /*0010*/ 	.short	0x0004
        /*0012*/ 	.short	0x0018
        /*0014*/ 	.byte	0x00, 0xf0, 0x11, 0x00


	//----- nvinfo : EIATTR_KPARAM_INFO
	.align		4
.L_45:
        /*0018*/ 	.byte	0x04, 0x17
        /*001a*/ 	.short	(.L_47 - .L_46)
.L_46:
        /*001c*/ 	.word	0x00000000
        /*0020*/ 	.short	0x0003
        /*0022*/ 	.short	0x0014
        /*0024*/ 	.byte	0x00, 0xf0, 0x11, 0x00


	//----- nvinfo : EIATTR_KPARAM_INFO
	.align		4
.L_47:
        /*0028*/ 	.byte	0x04, 0x17
        /*002a*/ 	.short	(.L_49 - .L_48)
.L_48:
        /*002c*/ 	.word	0x00000000
        /*0030*/ 	.short	0x0002
        /*0032*/ 	.short	0x0010
        /*0034*/ 	.byte	0x00, 0xf0, 0x11, 0x00


	//----- nvinfo : EIATTR_KPARAM_INFO
	.align		4
.L_49:
        /*0038*/ 	.byte	0x04, 0x17
        /*003a*/ 	.short	(.L_51 - .L_50)
.L_50:
        /*003c*/ 	.word	0x00000000
        /*0040*/ 	.short	0x0001
        /*0042*/ 	.short	0x0008
        /*0044*/ 	.byte	0x00, 0xf5, 0x21, 0x00


	//----- nvinfo : EIATTR_KPARAM_INFO
	.align		4
.L_51:
        /*0048*/ 	.byte	0x04, 0x17
        /*004a*/ 	.short	(.L_53 - .L_52)
.L_52:
        /*004c*/ 	.word	0x00000000
        /*0050*/ 	.short	0x0000
        /*0052*/ 	.short	0x0000
        /*0054*/ 	.byte	0x00, 0xf5, 0x21, 0x00


	//----- nvinfo : EIATTR_SPARSE_MMA_MASK
	.align		4
.L_53:
        /*0058*/ 	.byte	0x03, 0x50
        /*005a*/ 	.short	0x0000


	//----- nvinfo : EIATTR_MAXREG_COUNT
	.align		4
        /*005c*/ 	.byte	0x03, 0x1b
        /*005e*/ 	.short	0x00ff


	//----- nvinfo : EIATTR_NUM_BARRIERS
	.align		4
        /*0060*/ 	.byte	0x02, 0x4c
        /*0062*/ 	.byte	0x01
	.zero		1


	//----- nvinfo : EIATTR_MERCURY_ISA_VERSION
	.align		4
        /*0064*/ 	.byte	0x03, 0x5f
        /*0066*/ 	.short	0x0101


	//----- nvinfo : EIATTR_VRC_CTA_INIT_COUNT
	.align		4
        /*0068*/ 	.byte	0x02, 0x4a
	.zero		1
	.zero		1


	//----- nvinfo : EIATTR_EXIT_INSTR_OFFSETS
	.align		4
        /*006c*/ 	.byte	0x04, 0x1c
        /*006e*/ 	.short	(.L_55 - .L_54)


	//   ....[0]....
.L_54:
        /*0070*/ 	.word	0x00000870


	//   ....[1]....
        /*0074*/ 	.word	0x000008c0


	//----- nvinfo : EIATTR_CRS_STACK_SIZE
	.align		4
.L_55:
        /*0078*/ 	.byte	0x04, 0x1e
        /*007a*/ 	.short	(.L_57 - .L_56)
.L_56:
        /*007c*/ 	.word	0x00000000


	//----- nvinfo : EIATTR_CBANK_PARAM_SIZE
	.align		4
.L_57:
        /*0080*/ 	.byte	0x03, 0x19
        /*0082*/ 	.short	0x001c


	//----- nvinfo : EIATTR_PARAM_CBANK
	.align		4
        /*0084*/ 	.byte	0x04, 0x0a
        /*0086*/ 	.short	(.L_59 - .L_58)
	.align		4
.L_58:
        /*0088*/ 	.word	index@(.nv.constant0._Z4multPfS_iii)
        /*008c*/ 	.short	0x0380
        /*008e*/ 	.short	0x001c


	//----- nvinfo : EIATTR_SW_WAR
	.align		4
.L_59:
        /*0090*/ 	.byte	0x04, 0x36
        /*0092*/ 	.short	(.L_61 - .L_60)
.L_60:
        /*0094*/ 	.word	0x00000008
.L_61:


//--------------------- .nv.info._Z4meanPfS_      --------------------------
	.section	.nv.info._Z4meanPfS_,"",@"SHT_CUDA_INFO"
	.sectionflags	@""
	.align	4


	//----- nvinfo : EIATTR_CUDA_API_VERSION
	.align		4
        /*0000*/ 	.byte	0x04, 0x37
        /*0002*/ 	.short	(.L_63 - .L_62)
.L_62:
        /*0004*/ 	.word	0x00000082


	//----- nvinfo : EIATTR_KPARAM_INFO
	.align		4
.L_63:
        /*0008*/ 	.byte	0x04, 0x17
        /*000a*/ 	.short	(.L_65 - .L_64)
.L_64:
        /*000c*/ 	.word	0x00000000
        /*0010*/ 	.short	0x0001
        /*0012*/ 	.short	0x0008
        /*0014*/ 	.byte	0x00, 0xf5, 0x21, 0x00


	//----- nvinfo : EIATTR_KPARAM_INFO
	.align		4
.L_65:
        /*0018*/ 	.byte	0x04, 0x17
        /*001a*/ 	.short	(.L_67 - .L_66)
.L_66:
        /*001c*/ 	.word	0x00000000
        /*0020*/ 	.short	0x0000
        /*0022*/ 	.short	0x0000
        /*0024*/ 	.byte	0x00, 0xf5, 0x21, 0x00


	//----- nvinfo : EIATTR_SPARSE_MMA_MASK
	.align		4
.L_67:
        /*0028*/ 	.byte	0x03, 0x50
        /*002a*/ 	.short	0x0000


	//----- nvinfo : EIATTR_MAXREG_COUNT
	.align		4
        /*002c*/ 	.byte	0x03, 0x1b
        /*002e*/ 	.short	0x00ff


	//----- nvinfo : EIATTR_NUM_BARRIERS
	.align		4
        /*0030*/ 	.byte	0x02, 0x4c
        /*0032*/ 	.byte	0x01
	.zero		1


	//----- nvinfo : EIATTR_MERCURY_ISA_VERSION
	.align		4
        /*0034*/ 	.byte	0x03, 0x5f
        /*0036*/ 	.short	0x0101


	//----- nvinfo : EIATTR_VRC_CTA_INIT_COUNT
	.align		4
        /*0038*/ 	.byte	0x02, 0x4a
	.zero		1
	.zero		1


	//----- nvinfo : EIATTR_EXIT_INSTR_OFFSETS
	.align		4
        /*003c*/ 	.byte	0x04, 0x1c
        /*003e*/ 	.short	(.L_69 - .L_68)


	//   ....[0]....
.L_68:
        /*0040*/ 	.word	0x00000290


	//----- nvinfo : EIATTR_CRS_STACK_SIZE
	.align		4
.L_69:
        /*0044*/ 	.byte	0x04, 0x1e
        /*0046*/ 	.short	(.L_71 - .L_70)
.L_70:
        /*0048*/ 	.word	0x00000000


	//----- nvinfo : EIATTR_CBANK_PARAM_SIZE
	.align		4
.L_71:
        /*004c*/ 	.byte	0x03, 0x19
        /*004e*/ 	.short	0x0010


	//----- nvinfo : EIATTR_PARAM_CBANK
	.align		4
        /*0050*/ 	.byte	0x04, 0x0a
        /*0052*/ 	.short	(.L_73 - .L_72)
	.align		4
.L_72:
        /*0054*/ 	.word	index@(.nv.constant0._Z4meanPfS_)
        /*0058*/ 	.short	0x0380
        /*005a*/ 	.short	0x0010


	//----- nvinfo : EIATTR_SW_WAR
	.align		4
.L_73:
        /*005c*/ 	.byte	0x04, 0x36
        /*005e*/ 	.short	(.L_75 - .L_74)
.L_74:
        /*0060*/ 	.word	0x00000008
.L_75:


//--------------------- .nv.info._Z4sqrtPf        --------------------------
	.section	.nv.info._Z4sqrtPf,"",@"SHT_CUDA_INFO"
	.sectionflags	@""
	.align	4


	//----- nvinfo : EIATTR_CUDA_API_VERSION
	.align		4
        /*0000*/ 	.byte	0x04, 0x37
        /*0002*/ 	.short	(.L_77 - .L_76)
.L_76:
        /*0004*/ 	.word	0x00000082


	//----- nvinfo : EIATTR_KPARAM_INFO
	.align		4
.L_77:
        /*0008*/ 	.byte	0x04, 0x17
        /*000a*/ 	.short	(.L_79 - .L_78)
.L_78:
        /*000c*/ 	.word	0x00000000
        /*0010*/ 	.short	0x0000
        /*0012*/ 	.short	0x0000
        /*0014*/ 	.byte	0x00, 0xf5, 0x21, 0x00


	//----- nvinfo : EIATTR_SPARSE_MMA_MASK
	.align		4
.L_79:
        /*0018*/ 	.byte	0x03, 0x50
        /*001a*/ 	.short	0x0000


	//----- nvinfo : EIATTR_MAXREG_COUNT
	.align		4
        /*001c*/ 	.byte	0x03, 0x1b
        /*001e*/ 	.short	0x00ff


	//----- nvinfo : EIATTR_MERCURY_ISA_VERSION
	.align		4
        /*0020*/ 	.byte	0x03, 0x5f
        /*0022*/ 	.short	0x0101


	//----- nvinfo : EIATTR_VRC_CTA_INIT_COUNT
	.align		4
        /*0024*/ 	.byte	0x02, 0x4a
	.zero		1
	.zero		1


	//----- nvinfo : EIATTR_EXIT_INSTR_OFFSETS
	.align		4
        /*0028*/ 	.byte	0x04, 0x1c
        /*002a*/ 	.short	(.L_81 - .L_80)


	//   ....[0]....
.L_80:
        /*002c*/ 	.word	0x00000150


	//----- nvinfo : EIATTR_CRS_STACK_SIZE
	.align		4
.L_81:
        /*0030*/ 	.byte	0x04, 0x1e
        /*0032*/ 	.short	(.L_83 - .L_82)
.L_82:
        /*0034*/ 	.word	0x00000000


	//----- nvinfo : EIATTR_CBANK_PARAM_SIZE
	.align		4
.L_83:
        /*0038*/ 	.byte	0x03, 0x19
        /*003a*/ 	.short	0x0008


	//----- nvinfo : EIATTR_PARAM_CBANK
	.align		4
        /*003c*/ 	.byte	0x04, 0x0a
        /*003e*/ 	.short	(.L_85 - .L_84)
	.align		4
.L_84:
        /*0040*/ 	.word	index@(.nv.constant0._Z4sqrtPf)
        /*0044*/ 	.short	0x0380
        /*0046*/ 	.short	0x0008


	//----- nvinfo : EIATTR_SW_WAR
	.align		4
.L_85:
        /*0048*/ 	.byte	0x04, 0x36
        /*004a*/ 	.short	(.L_87 - .L_86)
.L_86:
        /*004c*/ 	.word	0x00000008
.L_87:


//--------------------- .nv.info._Z6squarePf      --------------------------
	.section	.nv.info._Z6squarePf,"",@"SHT_CUDA_INFO"
	.sectionflags	@""
	.align	4


	//----- nvinfo : EIATTR_CUDA_API_VERSION
	.align		4
        /*0000*/ 	.byte	0x04, 0x37
        /*0002*/ 	.short	(.L_89 - .L_88)
.L_88:
        /*0004*/ 	.word	0x00000082


	//----- nvinfo : EIATTR_KPARAM_INFO
	.align		4
.L_89:
        /*0008*/ 	.byte	0x04, 0x17
        /*000a*/ 	.short	(.L_91 - .L_90)
.L_90:
        /*000c*/ 	.word	0x00000000
        /*0010*/ 	.short	0x0000
        /*0012*/ 	.short	0x0000
        /*0014*/ 	.byte	0x00, 0xf5, 0x21, 0x00


	//----- nvinfo : EIATTR_SPARSE_MMA_MASK
	.align		4
.L_91:
        /*0018*/ 	.byte	0x03, 0x50
        /*001a*/ 	.short	0x0000


	//----- nvinfo : EIATTR_MAXREG_COUNT
	.align		4
        /*001c*/ 	.byte	0x03, 0x1b
        /*001e*/ 	.short	0x00ff


	//----- nvinfo : EIATTR_MERCURY_ISA_VERSION
	.align		4
        /*0020*/ 	.byte	0x03, 0x5f
        /*0022*/ 	.short	0x0101


	//----- nvinfo : EIATTR_VRC_CTA_INIT_COUNT
	.align		4
        /*0024*/ 	.byte	0x02, 0x4a
	.zero		1
	.zero		1


	//----- nvinfo : EIATTR_EXIT_INSTR_OFFSETS
	.align		4
        /*0028*/ 	.byte	0x04, 0x1c
        /*002a*/ 	.short	(.L_93 - .L_92)


	//   ....[0]....
.L_92:
        /*002c*/ 	.word	0x000000b0


	//----- nvinfo : EIATTR_CBANK_PARAM_SIZE
	.align		4
.L_93:
        /*0030*/ 	.byte	0x03, 0x19
        /*0032*/ 	.short	0x0008


	//----- nvinfo : EIATTR_PARAM_CBANK
	.align		4
        /*0034*/ 	.byte	0x04, 0x0a
        /*0036*/ 	.short	(.L_95 - .L_94)
	.align		4
.L_94:
        /*0038*/ 	.word	index@(.nv.constant0._Z6squarePf)
        /*003c*/ 	.short	0x0380
        /*003e*/ 	.short	0x0008


	//----- nvinfo : EIATTR_SW_WAR
	.align		4
.L_95:
        /*0040*/ 	.byte	0x04, 0x36
        /*0042*/ 	.short	(.L_97 - .L_96)
.L_96:
        /*0044*/ 	.word	0x00000008
.L_97:


//--------------------- .nv.info._Z3sumPfS_i      --------------------------
	.section	.nv.info._Z3sumPfS_i,"",@"SHT_CUDA_INFO"
	.sectionflags	@""
	.align	4


	//----- nvinfo : EIATTR_CUDA_API_VERSION
	.align		4
        /*0000*/ 	.byte	0x04, 0x37
        /*0002*/ 	.short	(.L_99 - .L_98)
.L_98:
        /*0004*/ 	.word	0x00000082


	//----- nvinfo : EIATTR_KPARAM_INFO
	.align		4
.L_99:
        /*0008*/ 	.byte	0x04, 0x17
        /*000a*/ 	.short	(.L_101 - .L_100)
.L_100:
        /*000c*/ 	.word	0x00000000
        /*0010*/ 	.short	0x0002
        /*0012*/ 	.short	0x0010
        /*0014*/ 	.byte	0x00, 0xf0, 0x11, 0x00


	//----- nvinfo : EIATTR_KPARAM_INFO
	.align		4
.L_101:
        /*0018*/ 	.byte	0x04, 0x17
        /*001a*/ 	.short	(.L_103 - .L_102)
.L_102:
        /*001c*/ 	.word	0x00000000
        /*0020*/ 	.short	0x0001
        /*0022*/ 	.short	0x0008
        /*0024*/ 	.byte	0x00, 0xf5, 0x21, 0x00


	//----- nvinfo : EIATTR_KPARAM_INFO
	.align		4
.L_103:
        /*0028*/ 	.byte	0x04, 0x17
        /*002a*/ 	.short	(.L_105 - .L_104)
.L_104:
        /*002c*/ 	.word	0x00000000
        /*0030*/ 	.short	0x0000
        /*0032*/ 	.short	0x0000
        /*0034*/ 	.byte	0x00, 0xf5, 0x21, 0x00


	//----- nvinfo : EIATTR_SPARSE_MMA_MASK
	.align		4
.L_105:
        /*0038*/ 	.byte	0x03, 0x50
        /*003a*/ 	.short	0x0000


	//----- nvinfo : EIATTR_MAXREG_COUNT
	.align		4
        /*003c*/ 	.byte	0x03, 0x1b
        /*003e*/ 	.short	0x00ff


	//----- nvinfo : EIATTR_NUM_BARRIERS
	.align		4
        /*0040*/ 	.byte	0x02, 0x4c
        /*0042*/ 	.byte	0x01
	.zero		1


	//----- nvinfo : EIATTR_MERCURY_ISA_VERSION
	.align		4
        /*0044*/ 	.byte	0x03, 0x5f
        /*0046*/ 	.short	0x0101


	//----- nvinfo : EIATTR_VRC_CTA_INIT_COUNT
	.align		4
        /*0048*/ 	.byte	0x02, 0x4a
	.zero		1
	.zero		1


	//----- nvinfo : EIATTR_EXIT_INSTR_OFFSETS
	.align		4
        /*004c*/ 	.byte	0x04, 0x1c
        /*004e*/ 	.short	(.L_107 - .L_106)


	//   ....[0]....
.L_106:
        /*0050*/ 	.word	0x00000210


	//   ....[1]....
        /*0054*/ 	.word	0x00000290


	//----- nvinfo : EIATTR_CBANK_PARAM_SIZE
	.align		4
.L_107:
        /*0058*/ 	.byte	0x03, 0x19
        /*005a*/ 	.short	0x0014


	//----- nvinfo : EIATTR_PARAM_CBANK
	.align		4
        /*005c*/ 	.byte	0x04, 0x0a
        /*005e*/ 	.short	(.L_109 - .L_108)
	.align		4
.L_108:
        /*0060*/ 	.word	index@(.nv.constant0._Z3sumPfS_i)
        /*0064*/ 	.short	0x0380
        /*0066*/ 	.short	0x0014


	//----- nvinfo : EIATTR_SW_WAR
	.align		4
.L_109:
        /*0068*/ 	.byte	0x04, 0x36
        /*006a*/ 	.short	(.L_111 - .L_110)
.L_110:
        /*006c*/ 	.word	0x00000008
.L_111:


//--------------------- .nv.info._Z6dividePfS_i   --------------------------
	.section	.nv.info._Z6dividePfS_i,"",@"SHT_CUDA_INFO"
	.sectionflags	@""
	.align	4


	//----- nvinfo : EIATTR_CUDA_API_VERSION
	.align		4
        /*0000*/ 	.byte	0x04, 0x37
        /*0002*/ 	.short	(.L_113 - .L_112)
.L_112:
        /*0004*/ 	.word	0x00000082


	//----- nvinfo : EIATTR_KPARAM_INFO
	.align		4
.L_113:
        /*0008*/ 	.byte	0x04, 0x17
        /*000a*/ 	.short	(.L_115 - .L_114)
.L_114:
        /*000c*/ 	.word	0x00000000
        /*0010*/ 	.short	0x0002
        /*0012*/ 	.short	0x0010
        /*0014*/ 	.byte	0x00, 0xf0, 0x11, 0x00


	//----- nvinfo : EIATTR_KPARAM_INFO
	.align		4
.L_115:
        /*0018*/ 	.byte	0x04, 0x17
        /*001a*/ 	.short	(.L_117 - .L_116)
.L_116:
        /*001c*/ 	.word	0x00000000
        /*0020*/ 	.short	0x0001
        /*0022*/ 	.short	0x0008
        /*0024*/ 	.byte	0x00, 0xf5, 0x21, 0x00


	//----- nvinfo : EIATTR_KPARAM_INFO
	.align		4
.L_117:
        /*0028*/ 	.byte	0x04, 0x17
        /*002a*/ 	.short	(.L_119 - .L_118)
.L_118:
        /*002c*/ 	.word	0x00000000
        /*0030*/ 	.short	0x0000
        /*0032*/ 	.short	0x0000
        /*0034*/ 	.byte	0x00, 0xf5, 0x21, 0x00


	//----- nvinfo : EIATTR_SPARSE_MMA_MASK
	.align		4
.L_119:
        /*0038*/ 	.byte	0x03, 0x50
        /*003a*/ 	.short	0x0000


	//----- nvinfo : EIATTR_MAXREG_COUNT
	.align		4
        /*003c*/ 	.byte	0x03, 0x1b
        /*003e*/ 	.short	0x00ff


	//----- nvinfo : EIATTR_NUM_BARRIERS
	.align		4
        /*0040*/ 	.byte	0x02, 0x4c
        /*0042*/ 	.byte	0x01
	.zero		1


	//----- nvinfo : EIATTR_MERCURY_ISA_VERSION
	.align		4
        /*0044*/ 	.byte	0x03, 0x5f
        /*0046*/ 	.short	0x0101


	//----- nvinfo : EIATTR_VRC_CTA_INIT_COUNT
	.align		4
        /*0048*/ 	.byte	0x02, 0x4a
	.zero		1
	.zero		1


	//----- nvinfo : EIATTR_EXIT_INSTR_OFFSETS
	.align		4
        /*004c*/ 	.byte	0x04, 0x1c
        /*004e*/ 	.short	(.L_121 - .L_120)


	//   ....[0]....
.L_120:
        /*0050*/ 	.word	0x000001f0


	//   ....[1]....
        /*0054*/ 	.word	0x00000350


	//----- nvinfo : EIATTR_CRS_STACK_SIZE
	.align		4
.L_121:
        /*0058*/ 	.byte	0x04, 0x1e
        /*005a*/ 	.short	(.L_123 - .L_122)
.L_122:
        /*005c*/ 	.word	0x00000000


	//----- nvinfo : EIATTR_CBANK_PARAM_SIZE
	.align		4
.L_123:
        /*0060*/ 	.byte	0x03, 0x19
        /*0062*/ 	.short	0x0014


	//----- nvinfo : EIATTR_PARAM_CBANK
	.align		4
        /*0064*/ 	.byte	0x04, 0x0a
        /*0066*/ 	.short	(.L_125 - .L_124)
	.align		4
.L_124:
        /*0068*/ 	.word	index@(.nv.constant0._Z6dividePfS_i)
        /*006c*/ 	.short	0x0380
        /*006e*/ 	.short	0x0014


	//----- nvinfo : EIATTR_SW_WAR
	.align		4
.L_125:
        /*0070*/ 	.byte	0x04, 0x36
        /*0072*/ 	.short	(.L_127 - .L_126)
.L_126:
        /*0074*/ 	.word	0x00000008
.L_127:


//--------------------- .nv.callgraph             --------------------------
	.section	.nv.callgraph,"",@"SHT_CUDA_CALLGRAPH"
	.align	4
	.sectionentsize	8
	.align		4
        /*0000*/ 	.word	0x00000000
	.align		4
        /*0004*/ 	.word	0xffffffff
	.align		4
        /*0008*/ 	.word	0x00000000
	.align		4
        /*000c*/ 	.word	0xfffffffe
	.align		4
        /*0010*/ 	.word	0x00000000
	.align		4
        /*0014*/ 	.word	0xfffffffd
	.align		4
        /*0018*/ 	.word	0x00000000
	.align		4
        /*001c*/ 	.word	0xfffffffc


//--------------------- .text._Z4multPfS_iii      --------------------------
	.section	.text._Z4multPfS_iii,"ax",@progbits
	.align	128
        .global         _Z4multPfS_iii
        .type           _Z4multPfS_iii,@function
        .size           _Z4multPfS_iii,(.L_x_44 - _Z4multPfS_iii)
        .other          _Z4multPfS_iii,@"STO_CUDA_ENTRY STV_DEFAULT"
_Z4multPfS_iii:
.text._Z4multPfS_iii:
[----:B------:R-:W-:Y:S01]  /*0000*/  LDC R1, c[0x0][0x37c] ;  /* 0x0000df00ff017b82 */ /* 0x000fe20000000800 */
[----:B------:R-:W0:Y:S01]  /*0010*/  S2R R7, SR_CTAID.Y ;  /* 0x0000000000077919 */ /* 0x000e220000002600 */
[----:B------:R-:W1:Y:S01]  /*0020*/  LDCU UR7, c[0x0][0x398] ;  /* 0x00007300ff0777ac */ /* 0x000e620008000800 */
[----:B------:R-:W-:Y:S01]  /*0030*/  HFMA2 R11, -RZ, RZ, 0, 0 ;  /* 0x00000000ff0b7431 */ /* 0x000fe200000001ff */
[----:B------:R-:W0:Y:S01]  /*0040*/  S2R R19, SR_TID.Y ;  /* 0x0000000000137919 */ /* 0x000e220000002200 */
[----:B------:R-:W2:Y:S01]  /*0050*/  LDCU.64 UR8, c[0x0][0x358] ;  /* 0x00006b00ff0877ac */ /* 0x000ea20008000a00 */
[----:B------:R-:W3:Y:S01]  /*0060*/  S2R R6, SR_CTAID.X ;  /* 0x0000000000067919 */ /* 0x000ee20000002500 */
[----:B------:R-:W3:Y:S01]  /*0070*/  S2R R18, SR_TID.X ;  /* 0x0000000000127919 */ /* 0x000ee20000002100 */
[----:B-1----:R-:W-:Y:S01]  /*0080*/  UISETP.GE.AND UP0, UPT, UR7, 0x1, UPT ;  /* 0x000000010700788c */ /* 0x002fe2000bf06270 */
[----:B0-----:R-:W-:Y:S02]  /*0090*/  LEA R21, R7, R19, 0x5 ;  /* 0x0000001307157211 */ /* 0x001fe400078e28ff */
[----:B---3--:R-:W-:-:S06]  /*00a0*/  LEA R20, R6, R18, 0x5 ;  /* 0x0000001206147211 */ /* 0x008fcc00078e28ff */
[----:B--2---:R-:W-:Y:S05]  /*00b0*/  BRA.U !UP0, `(.L_x_0) ;  /* 0x0000000508e07547 */ /* 0x004fea000b800000 */
[----:B------:R-:W0:Y:S01]  /*00c0*/  S2UR UR6, SR_CgaCtaId ;  /* 0x00000000000679c3 */ /* 0x000e220000008800 */
[----:B------:R-:W1:Y:S01]  /*00d0*/  LDCU.64 UR10, c[0x0][0x390] ;  /* 0x00007200ff0a77ac */ /* 0x000e620008000a00 */
[----:B------:R-:W-:Y:S01]  /*00e0*/  MOV R11, RZ ;  /* 0x000000ff000b7202 */ /* 0x000fe20000000f00 */
[----:B------:R-:W-:Y:S01]  /*00f0*/  UMOV UR4, 0x400 ;  /* 0x0000040000047882 */ /* 0x000fe20000000000 */
[----:B------:R-:W2:Y:S04]  /*0100*/  LDCU.64 UR12, c[0x0][0x390] ;  /* 0x00007200ff0c77ac */ /* 0x000ea80008000a00 */
[----:B------:R-:W3:Y:S01]  /*0110*/  LDC.64 R22, c[0x0][0x380] ;  /* 0x0000e000ff167b82 */ /* 0x000ee20000000a00 */
[----:B------:R-:W-:Y:S01]  /*0120*/  UIADD3 UR5, UPT, UPT, UR4, 0x1000, URZ ;  /* 0x0000100004057890 */ /* 0x000fe2000fffe0ff */
[----:B-1----:R-:W-:-:S02]  /*0130*/  IMAD R17, R20, UR10, R19 ;  /* 0x0000000a14117c24 */ /* 0x002fc4000f8e0213 */
[----:B------:R-:W-:Y:S01]  /*0140*/  IMAD R16, R21, UR11, R18 ;  /* 0x0000000b15107c24 */ /* 0x000fe2000f8e0212 */
[----:B0-----:R-:W-:Y:S02]  /*0150*/  ULEA UR4, UR6, UR4, 0x18 ;  /* 0x0000000406047291 */ /* 0x001fe4000f8ec0ff */
[----:B------:R-:W-:Y:S02]  /*0160*/  ULEA UR5, UR6, UR5, 0x18 ;  /* 0x0000000506057291 */ /* 0x000fe4000f8ec0ff */
[----:B------:R-:W-:Y:S02]  /*0170*/  UIADD3 UR6, UPT, UPT, -UR7, URZ, URZ ;  /* 0x000000ff07067290 */ /* 0x000fe4000fffe1ff */
[C---:B------:R-:W-:Y:S02]  /*0180*/  LEA R0, R18.reuse, UR4, 0x7 ;  /* 0x0000000412007c11 */ /* 0x040fe4000f8e38ff */
[----:B------:R-:W-:Y:S02]  /*0190*/  LEA R5, R19, UR4, 0x7 ;  /* 0x0000000413057c11 */ /* 0x000fe4000f8e38ff */
[----:B------:R-:W-:-:S02]  /*01a0*/  LEA R2, R18, UR5, 0x2 ;  /* 0x0000000512027c11 */ /* 0x000fc4000f8e10ff */
[C---:B------:R-:W-:Y:S02]  /*01b0*/  LEA R3, R19.reuse, R0, 0x2 ;  /* 0x0000000013037211 */ /* 0x040fe400078e10ff */
[----:B------:R-:W-:Y:S02]  /*01c0*/  LEA R4, R18, R5, 0x2 ;  /* 0x0000000512047211 */ /* 0x000fe400078e10ff */
[----:B--2---:R-:W-:-:S07]  /*01d0*/  LEA R0, R19, R2, 0x7 ;  /* 0x0000000213007211 */ /* 0x004fce00078e38ff */
.L_x_4:
[----:B------:R-:W-:Y:S02]  /*01e0*/  ISETP.GE.U32.AND P0, PT, R18, UR13, PT ;  /* 0x0000000d12007c0c */ /* 0x000fe4000bf06070 */
[----:B------:R-:W-:Y:S02]  /*01f0*/  MOV R13, RZ ;  /* 0x000000ff000d7202 */ /* 0x000fe40000000f00 */
[----:B------:R-:W-:-:S13]  /*0200*/  ISETP.GE.OR P0, PT, R21, UR12, P0 ;  /* 0x0000000c15007c0c */ /* 0x000fda0008706670 */
[----:B------:R-:W0:Y:S02]  /*0210*/  @!P0 LDC.64 R8, c[0x0][0x380] ;  /* 0x0000e000ff088b82 */ /* 0x000e240000000a00 */
[----:B0-----:R-:W-:-:S05]  /*0220*/  @!P0 IMAD.WIDE.U32 R8, R16, 0x4, R8 ;  /* 0x0000000410088825 */ /* 0x001fca00078e0008 */
[----:B--2---:R-:W2:Y:S01]  /*0230*/  @!P0 LDG.E R13, desc[UR8][R8.64] ;  /* 0x00000008080d8981 */ /* 0x004ea2000c1e1900 */
[----:B------:R-:W-:-:S03]  /*0240*/  ISETP.NE.AND P0, PT, R7, R6, PT ;  /* 0x000000060700720c */ /* 0x000fc60003f05270 */
[----:B--2---:R-:W-:Y:S01]  /*0250*/  STS [R4], R13 ;  /* 0x0000000d04007388 */ /* 0x004fe20000000800 */
[----:B------:R-:W-:Y:S09]  /*0260*/  BAR.SYNC.DEFER_BLOCKING 0x0 ;  /* 0x0000000000007b1d */ /* 0x000ff20000010000 */
[----:B------:R-:W0:Y:S04]  /*0270*/  @!P0 LDS R15, [R3] ;  /* 0x00000000030f8984 */ /* 0x000e280000000800 */
[----:B0-----:R0:W-:Y:S01]  /*0280*/  @!P0 STS [R0], R15 ;  /* 0x0000000f00008388 */ /* 0x0011e20000000800 */
[----:B------:R-:W-:Y:S05]  /*0290*/  @!P0 BRA `(.L_x_1) ;  /* 0x0000000000288947 */ /* 0x000fea0003800000 */
[----:B------:R-:W-:Y:S01]  /*02a0*/  ISETP.GE.U32.AND P0, PT, R19, UR13, PT ;  /* 0x0000000d13007c0c */ /* 0x000fe2000bf06070 */
[----:B------:R-:W-:Y:S03]  /*02b0*/  BSSY.RECONVERGENT B0, `(.L_x_1) ;  /* 0x0000008000007945 */ /* 0x000fe60003800200 */
[----:B------:R-:W-:-:S13]  /*02c0*/  ISETP.GE.OR P0, PT, R20, UR12, P0 ;  /* 0x0000000c14007c0c */ /* 0x000fda0008706670 */
[----:B------:R-:W-:Y:S05]  /*02d0*/  @P0 BRA `(.L_x_2) ;  /* 0x0000000000100947 */ /* 0x000fea0003800000 */
[----:B---3--:R-:W-:-:S06]  /*02e0*/  IMAD.WIDE.U32 R8, R17, 0x4, R22 ;  /* 0x0000000411087825 */ /* 0x008fcc00078e0016 */
[----:B------:R-:W2:Y:S04]  /*02f0*/  LDG.E R9, desc[UR8][R8.64] ;  /* 0x0000000808097981 */ /* 0x000ea8000c1e1900 */
[----:B--2---:R1:W-:Y:S01]  /*0300*/  STS [R0], R9 ;  /* 0x0000000900007388 */ /* 0x0043e20000000800 */
[----:B------:R-:W-:Y:S05]  /*0310*/  BRA `(.L_x_3) ;  /* 0x0000000000047947 */ /* 0x000fea0003800000 */
.L_x_2:
[----:B------:R2:W-:Y:S02]  /*0320*/  STS [R0], RZ ;  /* 0x000000ff00007388 */ /* 0x0005e40000000800 */
.L_x_3:
[----:B------:R-:W-:Y:S05]  /*0330*/  BSYNC.RECONVERGENT B0 ;  /* 0x0000000000007941 */ /* 0x000fea0003800200 */
.L_x_1:
[----:B------:R-:W-:Y:S01]  /*0340*/  BAR.SYNC.DEFER_BLOCKING 0x0 ;  /* 0x0000000000007b1d */ /* 0x000fe20000010000 */
[----:B------:R-:W-:Y:S01]  /*0350*/  UIADD3 UR6, UPT, UPT, UR6, 0x1, URZ ;  /* 0x0000000106067890 */ /* 0x000fe2000fffe0ff */
[----:B------:R-:W-:Y:S02]  /*0360*/  IADD3 R17, PT, PT, R17, 0x20, RZ ;  /* 0x0000002011117810 */ /* 0x000fe40007ffe0ff */
[----:B------:R-:W-:Y:S01]  /*0370*/  IADD3 R19, PT, PT, R19, 0x20, RZ ;  /* 0x0000002013137810 */ /* 0x000fe20007ffe0ff */
[----:B------:R-:W-:Y:S01]  /*0380*/  UISETP.NE.AND UP0, UPT, UR6, URZ, UPT ;  /* 0x000000ff0600728c */ /* 0x000fe2000bf05270 */
[----:B------:R-:W-:Y:S02]  /*0390*/  IADD3 R16, PT, PT, R16, 0x20, RZ ;  /* 0x0000002010107810 */ /* 0x000fe40007ffe0ff */
[----:B------:R-:W-:Y:S01]  /*03a0*/  IADD3 R18, PT, PT, R18, 0x20, RZ ;  /* 0x0000002012127810 */ /* 0x000fe20007ffe0ff */
[----:B------:R-:W-:Y:S04]  /*03b0*/  LDS R8, [R2] ;  /* 0x0000000002087984 */ /* 0x000fe80000000800 */
[----:B0-----:R-:W0:Y:S04]  /*03c0*/  LDS.128 R12, [R5] ;  /* 0x00000000050c7984 */ /* 0x001e280000000c00 */
[----:B-1----:R-:W1:Y:S04]  /*03d0*/  LDS R9, [R2+0x80] ;  /* 0x0000800002097984 */ /* 0x002e680000000800 */
[----:B------:R-:W4:Y:S04]  /*03e0*/  LDS R25, [R2+0x100] ;  /* 0x0001000002197984 */ /* 0x000f280000000800 */
[----:B------:R-:W-:Y:S04]  /*03f0*/  LDS R27, [R2+0x200] ;  /* 0x00020000021b7984 */ /* 0x000fe80000000800 */
[----:B------:R-:W-:Y:S01]  /*0400*/  LDS R24, [R2+0x280] ;  /* 0x0002800002187984 */ /* 0x000fe20000000800 */
[----:B0-----:R-:W-:-:S03]  /*0410*/  FFMA R8, R12, R8, R11 ;  /* 0x000000080c087223 */ /* 0x001fc6000000000b */
[----:B------:R-:W0:Y:S01]  /*0420*/  LDS R12, [R2+0x180] ;  /* 0x00018000020c7984 */ /* 0x000e220000000800 */
[----:B-1----:R-:W-:-:S03]  /*0430*/  FFMA R26, R9, R13, R8 ;  /* 0x0000000d091a7223 */ /* 0x002fc60000000008 */
[----:B------:R-:W1:Y:S01]  /*0440*/  LDS.128 R8, [R5+0x10] ;  /* 0x0000100005087984 */ /* 0x000e620000000c00 */
[----:B----4-:R-:W-:-:S03]  /*0450*/  FFMA R13, R25, R14, R26 ;  /* 0x0000000e190d7223 */ /* 0x010fc6000000001a */
[----:B------:R-:W4:Y:S01]  /*0460*/  LDS R25, [R2+0x300] ;  /* 0x0003000002197984 */ /* 0x000f220000000800 */
[----:B0-----:R-:W-:-:S04]  /*0470*/  FFMA R13, R12, R15, R13 ;  /* 0x0000000f0c0d7223 */ /* 0x001fc8000000000d */
[----:B-1----:R-:W-:Y:S02]  /*0480*/  FFMA R13, R8, R27, R13 ;  /* 0x0000001b080d7223 */ /* 0x002fe4000000000d */
[----:B------:R-:W0:Y:S02]  /*0490*/  LDS R8, [R2+0x380] ;  /* 0x0003800002087984 */ /* 0x000e240000000800 */
[----:B------:R-:W-:Y:S02]  /*04a0*/  FFMA R26, R24, R9, R13 ;  /* 0x00000009181a7223 */ /* 0x000fe4000000000d */
[----:B------:R-:W-:Y:S02]  /*04b0*/  LDS R27, [R2+0x400] ;  /* 0x00040000021b7984 */ /* 0x000fe40000000800 */
[----:B----4-:R-:W-:Y:S02]  /*04c0*/  FFMA R9, R25, R10, R26 ;  /* 0x0000000a19097223 */ /* 0x010fe4000000001a */
[----:B------:R-:W1:Y:S04]  /*04d0*/  LDS.128 R12, [R5+0x20] ;  /* 0x00002000050c7984 */ /* 0x000e680000000c00 */
[----:B------:R-:W4:Y:S04]  /*04e0*/  LDS R24, [R2+0x480] ;  /* 0x0004800002187984 */ /* 0x000f280000000800 */
[----:B------:R-:W5:Y:S01]  /*04f0*/  LDS R25, [R2+0x500] ;  /* 0x0005000002197984 */ /* 0x000f620000000800 */
[----:B0-----:R-:W-:-:S04]  /*0500*/  FFMA R9, R8, R11, R9 ;  /* 0x0000000b08097223 */ /* 0x001fc80000000009 */
[----:B-1----:R-:W-:Y:S02]  /*0510*/  FFMA R9, R12, R27, R9 ;  /* 0x0000001b0c097223 */ /* 0x002fe40000000009 */
[----:B------:R-:W0:Y:S02]  /*0520*/  LDS R12, [R2+0x580] ;  /* 0x00058000020c7984 */ /* 0x000e240000000800 */
[----:B----4-:R-:W-:Y:S02]  /*0530*/  FFMA R26, R24, R13, R9 ;  /* 0x0000000d181a7223 */ /* 0x010fe40000000009 */
[----:B------:R-:W-:Y:S02]  /*0540*/  LDS R27, [R2+0x600] ;  /* 0x00060000021b7984 */ /* 0x000fe40000000800 */
[----:B-----5:R-:W-:Y:S02]  /*0550*/  FFMA R13, R25, R14, R26 ;  /* 0x0000000e190d7223 */ /* 0x020fe4000000001a */
        /* <DEDUP_REMOVED lines=38> */
[----:B------:R-:W5:Y:S04]  /*07c0*/  LDS R24, [R2+0xf00] ;  /* 0x000f000002187984 */ /* 0x000f680000000800 */
[----:B------:R-:W3:Y:S01]  /*07d0*/  LDS R14, [R2+0xf80] ;  /* 0x000f8000020e7984 */ /* 0x000ee20000000800 */
[----:B0-----:R-:W-:-:S04]  /*07e0*/  FFMA R15, R12, R15, R25 ;  /* 0x0000000f0c0f7223 */ /* 0x001fc80000000019 */
[----:B-1----:R-:W-:-:S04]  /*07f0*/  FFMA R8, R8, R13, R15 ;  /* 0x0000000d08087223 */ /* 0x002fc8000000000f */
[----:B----4-:R-:W-:-:S04]  /*0800*/  FFMA R9, R27, R9, R8 ;  /* 0x000000091b097223 */ /* 0x010fc80000000008 */
[----:B-----5:R-:W-:-:S04]  /*0810*/  FFMA R9, R24, R10, R9 ;  /* 0x0000000a18097223 */ /* 0x020fc80000000009 */
[----:B---3--:R-:W-:Y:S01]  /*0820*/  FFMA R11, R14, R11, R9 ;  /* 0x0000000b0e0b7223 */ /* 0x008fe20000000009 */
[----:B------:R-:W-:Y:S06]  /*0830*/  BRA.U UP0, `(.L_x_4) ;  /* 0xfffffff900687547 */ /* 0x000fec000b83ffff */
.L_x_0:
[----:B------:R-:W0:Y:S01]  /*0840*/  LDCU UR4, c[0x0][0x390] ;  /* 0x00007200ff0477ac */ /* 0x000e220008000800 */
[----:B--2---:R-:W-:-:S04]  /*0850*/  VIMNMX R0, PT, PT, R21, R20, !PT ;  /* 0x0000001415007248 */ /* 0x004fc80007fe0100 */
[----:B0-----:R-:W-:-:S13]  /*0860*/  ISETP.GE.AND P0, PT, R0, UR4, PT ;  /* 0x0000000400007c0c */ /* 0x001fda000bf06270 */
[----:B------:R-:W-:Y:S05]  /*0870*/  @P0 EXIT ;  /* 0x000000000000094d */ /* 0x000fea0003800000 */
[----:B------:R-:W0:Y:S01]  /*0880*/  LDC.64 R2, c[0x0][0x388] ;  /* 0x0000e200ff027b82 */ /* 0x000e220000000a00 */
[----:B------:R-:W-:-:S04]  /*0890*/  IMAD R21, R21, UR4, R20 ;  /* 0x0000000415157c24 */ /* 0x000fc8000f8e0214 */
[----:B0-----:R-:W-:-:S05]  /*08a0*/  IMAD.WIDE R2, R21, 0x4, R2 ;  /* 0x0000000415027825 */ /* 0x001fca00078e0202 */
[----:B------:R-:W-:Y:S01]  /*08b0*/  STG.E desc[UR8][R2.64], R11 ;  /* 0x0000000b02007986 */ /* 0x000fe2000c101908 */
[----:B------:R-:W-:Y:S05]  /*08c0*/  EXIT ;  /* 0x000000000000794d */ /* 0x000fea0003800000 */
.L_x_5:
[----:B------:R-:W-:-:S00]  /*08d0*/  BRA `(.L_x_5) ;  /* 0xfffffffc00fc7947 */ /* 0x000fc0000383ffff */
[----:B------:R-:W-:-:S00]  /*08e0*/  NOP ;  /* 0x0000000000007918 */ /* 0x000fc00000000000 */
        /* <DEDUP_REMOVED lines=9> */
.L_x_44:


//--------------------- .text._Z4meanPfS_         --------------------------
	.section	.text._Z4meanPfS_,"ax",@progbits
	.align	128
        .global         _Z4meanPfS_
        .type           _Z4meanPfS_,@function
        .size           _Z4meanPfS_,(.L_x_41 - _Z4meanPfS_)
        .other          _Z4meanPfS_,@"STO_CUDA_ENTRY STV_DEFAULT"
_Z4meanPfS_:
.text._Z4meanPfS_:
[----:B------:R-:W-:Y:S01]  /*0000*/  LDC R1, c[0x0][0x37c] ;  /* 0x0000df00ff017b82 */ /* 0x000fe20000000800 */
[----:B------:R-:W0:Y:S01]  /*0010*/  S2R R2, SR_TID.X ;  /* 0x0000000000027919 */ /* 0x000e220000002100 */
[----:B------:R-:W1:Y:S01]  /*0020*/  LDCU.64 UR6, c[0x0][0x358] ;  /* 0x00006b00ff0677ac */ /* 0x000e620008000a00 */
[----:B------:R-:W-:Y:S01]  /*0030*/  BSSY.RECONVERGENT B0, `(.L_x_6) ;  /* 0x0000018000007945 */ /* 0x000fe20003800200 */
[----:B0-----:R-:W-:-:S13]  /*0040*/  ISETP.NE.AND P0, PT, R2, RZ, PT ;  /* 0x000000ff0200720c */ /* 0x001fda0003f05270 */
[----:B-1----:R-:W-:Y:S05]  /*0050*/  @P0 BRA `(.L_x_7) ;  /* 0x0000000000540947 */ /* 0x002fea0003800000 */
[----:B------:R-:W0:Y:S01]  /*0060*/  S2R R3, SR_CTAID.X ;  /* 0x0000000000037919 */ /* 0x000e220000002500 */
[----:B------:R-:W0:Y:S02]  /*0070*/  LDC.64 R4, c[0x0][0x388] ;  /* 0x0000e200ff047b82 */ /* 0x000e240000000a00 */
[----:B0-----:R-:W-:-:S05]  /*0080*/  IMAD.WIDE.U32 R4, R3, 0x4, R4 ;  /* 0x0000000403047825 */ /* 0x001fca00078e0004 */
[----:B------:R-:W2:Y:S01]  /*0090*/  LDG.E R0, desc[UR6][R4.64] ;  /* 0x0000000604007981 */ /* 0x000ea2000c1e1900 */
[----:B------:R-:W0:Y:S02]  /*00a0*/  LDCU UR4, c[0x0][0x360] ;  /* 0x00006c00ff0477ac */ /* 0x000e240008000800 */
[----:B0-----:R-:W-:-:S04]  /*00b0*/  I2FP.F32.U32 R3, UR4 ;  /* 0x0000000400037c45 */ /* 0x001fc80008201000 */
[----:B------:R-:W0:Y:S02]  /*00c0*/  MUFU.RCP R6, R3 ;  /* 0x0000000300067308 */ /* 0x000e240000001000 */
[----:B0-----:R-:W-:-:S04]  /*00d0*/  FFMA R7, -R3, R6, 1 ;  /* 0x3f80000003077423 */ /* 0x001fc80000000106 */
[----:B------:R-:W-:Y:S02]  /*00e0*/  FFMA R7, R6, R7, R6 ;  /* 0x0000000706077223 */ /* 0x000fe40000000006 */
[----:B--2---:R-:W0:Y:S02]  /*00f0*/  FCHK P0, R0, R3 ;  /* 0x0000000300007302 */ /* 0x004e240000000000 */
[----:B------:R-:W-:-:S04]  /*0100*/  FFMA R6, R0, R7, RZ ;  /* 0x0000000700067223 */ /* 0x000fc800000000ff */
[----:B------:R-:W-:-:S04]  /*0110*/  FFMA R8, -R3, R6, R0 ;  /* 0x0000000603087223 */ /* 0x000fc80000000100 */
[----:B------:R-:W-:Y:S01]  /*0120*/  FFMA R6, R7, R8, R6 ;  /* 0x0000000807067223 */ /* 0x000fe20000000006 */
[----:B0-----:R-:W-:Y:S06]  /*0130*/  @!P0 BRA `(.L_x_8) ;  /* 0x00000000000c8947 */ /* 0x001fec0003800000 */
[----:B------:R-:W-:-:S07]  /*0140*/  MOV R4, 0x160 ;  /* 0x0000016000047802 */ /* 0x000fce0000000f00 */
[----:B------:R-:W-:Y:S05]  /*0150*/  CALL.REL.NOINC `($__internal_0_$__cuda_sm3x_div_rn_noftz_f32_slowpath) ;  /* 0x0000000000507944 */ /* 0x000fea0003c00000 */
[----:B------:R-:W-:-:S07]  /*0160*/  IMAD.MOV.U32 R6, RZ, RZ, R0 ;  /* 0x000000ffff067224 */ /* 0x000fce00078e0000 */
.L_x_8:
[----:B------:R-:W0:Y:S01]  /*0170*/  S2UR UR5, SR_CgaCtaId ;  /* 0x00000000000579c3 */ /* 0x000e220000008800 */
[----:B------:R-:W-:Y:S02]  /*0180*/  UMOV UR4, 0x400 ;  /* 0x0000040000047882 */ /* 0x000fe40000000000 */
[----:B0-----:R-:W-:-:S09]  /*0190*/  ULEA UR4, UR5, UR4, 0x18 ;  /* 0x0000000405047291 */ /* 0x001fd2000f8ec0ff */
[----:B------:R0:W-:Y:S03]  /*01a0*/  STS [UR4], R6 ;  /* 0x00000006ff007988 */ /* 0x0001e60008000804 */
.L_x_7:
[----:B------:R-:W-:Y:S05]  /*01b0*/  BSYNC.RECONVERGENT B0 ;  /* 0x0000000000007941 */ /* 0x000fea0003800200 */
.L_x_6:
[----:B------:R-:W1:Y:S08]  /*01c0*/  S2UR UR4, SR_CTAID.X ;  /* 0x00000000000479c3 */ /* 0x000e700000002500 */
[----:B------:R-:W-:Y:S08]  /*01d0*/  BAR.SYNC.DEFER_BLOCKING 0x0 ;  /* 0x0000000000007b1d */ /* 0x000ff00000010000 */
[----:B------:R-:W1:Y:S08]  /*01e0*/  LDC R3, c[0x0][0x360] ;  /* 0x0000d800ff037b82 */ /* 0x000e700000000800 */
[----:B------:R-:W2:Y:S01]  /*01f0*/  LDC.64 R4, c[0x0][0x380] ;  /* 0x0000e000ff047b82 */ /* 0x000ea20000000a00 */
[----:B-1----:R-:W-:-:S04]  /*0200*/  IMAD R3, R3, UR4, R2 ;  /* 0x0000000403037c24 */ /* 0x002fc8000f8e0202 */
[----:B--2---:R-:W-:-:S05]  /*0210*/  IMAD.WIDE.U32 R2, R3, 0x4, R4 ;  /* 0x0000000403027825 */ /* 0x004fca00078e0004 */
[----:B------:R-:W2:Y:S01]  /*0220*/  LDG.E R5, desc[UR6][R2.64] ;  /* 0x0000000602057981 */ /* 0x000ea2000c1e1900 */
[----:B------:R-:W1:Y:S01]  /*0230*/  S2UR UR5, SR_CgaCtaId ;  /* 0x00000000000579c3 */ /* 0x000e620000008800 */
[----:B------:R-:W-:Y:S02]  /*0240*/  UMOV UR4, 0x400 ;  /* 0x0000040000047882 */ /* 0x000fe40000000000 */
[----:B-1----:R-:W-:-:S09]  /*0250*/  ULEA UR4, UR5, UR4, 0x18 ;  /* 0x0000000405047291 */ /* 0x002fd2000f8ec0ff */
[----:B------:R-:W2:Y:S02]  /*0260*/  LDS R0, [UR4] ;  /* 0x00000004ff007984 */ /* 0x000ea40008000800 */
[----:B--2---:R-:W-:-:S05]  /*0270*/  FADD R5, -R0, R5 ;  /* 0x0000000500057221 */ /* 0x004fca0000000100 */
[----:B------:R-:W-:Y:S01]  /*0280*/  STG.E desc[UR6][R2.64], R5 ;  /* 0x0000000502007986 */ /* 0x000fe2000c101906 */
[----:B------:R-:W-:Y:S05]  /*0290*/  EXIT ;  /* 0x000000000000794d */ /* 0x000fea0003800000 */
        .weak           $__internal_0_$__cuda_sm3x_div_rn_noftz_f32_slowpath
        .type           $__internal_0_$__cuda_sm3x_div_rn_noftz_f32_slowpath,@function
        .size           $__internal_0_$__cuda_sm3x_div_rn_noftz_f32_slowpath,(.L_x_41 - $__internal_0_$__cuda_sm3x_div_rn_noftz_f32_slowpath)
$__internal_0_$__cuda_sm3x_div_rn_noftz_f32_slowpath:
[--C-:B------:R-:W-:Y:S01]  /*02a0*/  SHF.R.U32.HI R6, RZ, 0x17, R3.reuse ;  /* 0x00000017ff067819 */ /* 0x100fe20000011603 */
[--C-:B------:R-:W-:Y:S01]  /*02b0*/  IMAD.MOV.U32 R7, RZ, RZ, R0.reuse ;  /* 0x000000ffff077224 */ /* 0x100fe200078e0000 */
[----:B------:R-:W-:Y:S01]  /*02c0*/  SHF.R.U32.HI R5, RZ, 0x17, R0 ;  /* 0x00000017ff057819 */ /* 0x000fe20000011600 */
[----:B------:R-:W-:Y:S01]  /*02d0*/  IMAD.MOV.U32 R8, RZ, RZ, R3 ;  /* 0x000000ffff087224 */ /* 0x000fe200078e0003 */
[----:B------:R-:W-:Y:S02]  /*02e0*/  LOP3.LUT R6, R6, 0xff, RZ, 0xc0, !PT ;  /* 0x000000ff06067812 */ /* 0x000fe400078ec0ff */
[----:B------:R-:W-:-:S03]  /*02f0*/  LOP3.LUT R5, R5, 0xff, RZ, 0xc0, !PT ;  /* 0x000000ff05057812 */ /* 0x000fc600078ec0ff */
[----:B------:R-:W-:Y:S02]  /*0300*/  VIADD R11, R6, 0xffffffff ;  /* 0xffffffff060b7836 */ /* 0x000fe40000000000 */
[----:B------:R-:W-:-:S03]  /*0310*/  VIADD R10, R5, 0xffffffff ;  /* 0xffffffff050a7836 */ /* 0x000fc60000000000 */
[----:B------:R-:W-:-:S04]  /*0320*/  ISETP.GT.U32.AND P0, PT, R11, 0xfd, PT ;  /* 0x000000fd0b00780c */ /* 0x000fc80003f04070 */
[----:B------:R-:W-:-:S13]  /*0330*/  ISETP.GT.U32.OR P0, PT, R10, 0xfd, P0 ;  /* 0x000000fd0a00780c */ /* 0x000fda0000704470 */
[----:B------:R-:W-:Y:S01]  /*0340*/  @!P0 IMAD.MOV.U32 R9, RZ, RZ, RZ ;  /* 0x000000ffff098224 */ /* 0x000fe200078e00ff */
[----:B------:R-:W-:Y:S06]  /*0350*/  @!P0 BRA `(.L_x_9) ;  /* 0x00000000005c8947 */ /* 0x000fec0003800000 */
[----:B------:R-:W-:Y:S02]  /*0360*/  FSETP.GTU.FTZ.AND P0, PT, |R0|, +INF , PT ;  /* 0x7f8000000000780b */ /* 0x000fe40003f1c200 */
[----:B------:R-:W-:-:S04]  /*0370*/  FSETP.GTU.FTZ.AND P1, PT, |R3|, +INF , PT ;  /* 0x7f8000000300780b */ /* 0x000fc80003f3c200 */
[----:B------:R-:W-:-:S13]  /*0380*/  PLOP3.LUT P0, PT, P0, P1, PT, 0xf8, 0x8f ;  /* 0x00000000008f781c */ /* 0x000fda0000703f70 */
[----:B------:R-:W-:Y:S05]  /*0390*/  @P0 BRA `(.L_x_10) ;  /* 0x0000000400440947 */ /* 0x000fea0003800000 */
[----:B------:R-:W-:-:S13]  /*03a0*/  LOP3.LUT P0, RZ, R8, 0x7fffffff, R7, 0xc8, !PT ;  /* 0x7fffffff08ff7812 */ /* 0x000fda000780c807 */
[----:B------:R-:W-:Y:S05]  /*03b0*/  @!P0 BRA `(.L_x_11) ;  /* 0x0000000400348947 */ /* 0x000fea0003800000 */
[C---:B------:R-:W-:Y:S02]  /*03c0*/  FSETP.NEU.FTZ.AND P2, PT, |R0|.reuse, +INF , PT ;  /* 0x7f8000000000780b */ /* 0x040fe40003f5d200 */
[----:B------:R-:W-:Y:S02]  /*03d0*/  FSETP.NEU.FTZ.AND P1, PT, |R3|, +INF , PT ;  /* 0x7f8000000300780b */ /* 0x000fe40003f3d200 */
[----:B------:R-:W-:-:S11]  /*03e0*/  FSETP.NEU.FTZ.AND P0, PT, |R0|, +INF , PT ;  /* 0x7f8000000000780b */ /* 0x000fd60003f1d200 */
[----:B------:R-:W-:Y:S05]  /*03f0*/  @!P1 BRA !P2, `(.L_x_11) ;  /* 0x0000000400249947 */ /* 0x000fea0005000000 */
[----:B------:R-:W-:-:S04]  /*0400*/  LOP3.LUT P2, RZ, R7, 0x7fffffff, RZ, 0xc0, !PT ;  /* 0x7fffffff07ff7812 */ /* 0x000fc8000784c0ff */
[----:B------:R-:W-:-:S13]  /*0410*/  PLOP3.LUT P1, PT, P1, P2, PT, 0x2f, 0xf2 ;  /* 0x0000000000f2781c */ /* 0x000fda0000f24577 */
[----:B------:R-:W-:Y:S05]  /*0420*/  @P1 BRA `(.L_x_12) ;  /* 0x0000000400101947 */ /* 0x000fea0003800000 */
[----:B------:R-:W-:-:S04]  /*0430*/  LOP3.LUT P1, RZ, R8, 0x7fffffff, RZ, 0xc0, !PT ;  /* 0x7fffffff08ff7812 */ /* 0x000fc8000782c0ff */
[----:B------:R-:W-:-:S13]  /*0440*/  PLOP3.LUT P0, PT, P0, P1, PT, 0x2f, 0xf2 ;  /* 0x0000000000f2781c */ /* 0x000fda0000702577 */
[----:B------:R-:W-:Y:S05]  /*0450*/  @P0 BRA `(.L_x_13) ;  /* 0x0000000000f80947 */ /* 0x000fea0003800000 */
[----:B------:R-:W-:Y:S02]  /*0460*/  ISETP.GE.AND P0, PT, R10, RZ, PT ;  /* 0x000000ff0a00720c */ /* 0x000fe40003f06270 */
[----:B------:R-:W-:-:S11]  /*0470*/  ISETP.GE.AND P1, PT, R11, RZ, PT ;  /* 0x000000ff0b00720c */ /* 0x000fd60003f26270 */
[----:B------:R-:W-:Y:S02]  /*0480*/  @P0 IMAD.MOV.U32 R9, RZ, RZ, RZ ;  /* 0x000000ffff090224 */ /* 0x000fe400078e00ff */
[----:B------:R-:W-:Y:S01]  /*0490*/  @!P0 FFMA R7, R0, 1.84467440737095516160e+19, RZ ;  /* 0x5f80000000078823 */ /* 0x000fe200000000ff */
[----:B------:R-:W-:Y:S02]  /*04a0*/  @!P0 IMAD.MOV.U32 R9, RZ, RZ, -0x40 ;  /* 0xffffffc0ff098424 */ /* 0x000fe400078e00ff */
[----:B------:R-:W-:Y:S02]  /*04b0*/  @!P1 FFMA R8, R3, 1.84467440737095516160e+19, RZ ;  /* 0x5f80000003089823 */ /* 0x000fe400000000ff */
[----:B------:R-:W-:-:S07]  /*04c0*/  @!P1 VIADD R9, R9, 0x40 ;  /* 0x0000004009099836 */ /* 0x000fce0000000000 */
.L_x_9:
[----:B------:R-:W-:Y:S01]  /*04d0*/  LEA R3, R6, 0xc0800000, 0x17 ;  /* 0xc080000006037811 */ /* 0x000fe200078eb8ff */
[----:B------:R-:W-:-:S04]  /*04e0*/  VIADD R5, R5, 0xffffff81 ;  /* 0xffffff8105057836 */ /* 0x000fc80000000000 */
[----:B------:R-:W-:Y:S01]  /*04f0*/  IMAD.IADD R3, R8, 0x1, -R3 ;  /* 0x0000000108037824 */ /* 0x000fe200078e0a03 */
[C---:B------:R-:W-:Y:S01]  /*0500*/  IADD3 R6, PT, PT, R5.reuse, 0x7f, -R6 ;  /* 0x0000007f05067810 */ /* 0x040fe20007ffe806 */
[----:B------:R-:W-:Y:S02]  /*0510*/  IMAD R0, R5, -0x800000, R7 ;  /* 0xff80000005007824 */ /* 0x000fe400078e0207 */
[----:B------:R-:W0:Y:S01]  /*0520*/  MUFU.RCP R8, R3 ;  /* 0x0000000300087308 */ /* 0x000e220000001000 */
[----:B------:R-:W-:Y:S01]  /*0530*/  FADD.FTZ R11, -R3, -RZ ;  /* 0x800000ff030b7221 */ /* 0x000fe20000010100 */
[----:B------:R-:W-:-:S03]  /*0540*/  IMAD.IADD R6, R6, 0x1, R9 ;  /* 0x0000000106067824 */ /* 0x000fc600078e0209 */
[----:B0-----:R-:W-:-:S04]  /*0550*/  FFMA R13, R8, R11, 1 ;  /* 0x3f800000080d7423 */ /* 0x001fc8000000000b */
[----:B------:R-:W-:-:S04]  /*0560*/  FFMA R10, R8, R13, R8 ;  /* 0x0000000d080a7223 */ /* 0x000fc80000000008 */
[----:B------:R-:W-:-:S04]  /*0570*/  FFMA R7, R0, R10, RZ ;  /* 0x0000000a00077223 */ /* 0x000fc800000000ff */
[----:B------:R-:W-:-:S04]  /*0580*/  FFMA R8, R11, R7, R0 ;  /* 0x000000070b087223 */ /* 0x000fc80000000000 */
[----:B------:R-:W-:-:S04]  /*0590*/  FFMA R7, R10, R8, R7 ;  /* 0x000000080a077223 */ /* 0x000fc80000000007 */
[----:B------:R-:W-:-:S04]  /*05a0*/  FFMA R8, R11, R7, R0 ;  /* 0x000000070b087223 */ /* 0x000fc80000000000 */
[----:B------:R-:W-:-:S05]  /*05b0*/  FFMA R0, R10, R8, R7 ;  /* 0x000000080a007223 */ /* 0x000fca0000000007 */
[----:B------:R-:W-:-:S04]  /*05c0*/  SHF.R.U32.HI R3, RZ, 0x17, R0 ;  /* 0x00000017ff037819 */ /* 0x000fc80000011600 */
[----:B------:R-:W-:-:S05]  /*05d0*/  LOP3.LUT R3, R3, 0xff, RZ, 0xc0, !PT ;  /* 0x000000ff03037812 */ /* 0x000fca00078ec0ff */
[----:B------:R-:W-:-:S04]  /*05e0*/  IMAD.IADD R9, R3, 0x1, R6 ;  /* 0x0000000103097824 */ /* 0x000fc800078e0206 */
[----:B------:R-:W-:-:S05]  /*05f0*/  VIADD R3, R9, 0xffffffff ;  /* 0xffffffff09037836 */ /* 0x000fca0000000000 */
[----:B------:R-:W-:-:S13]  /*0600*/  ISETP.GE.U32.AND P0, PT, R3, 0xfe, PT ;  /* 0x000000fe0300780c */ /* 0x000fda0003f06070 */
[----:B------:R-:W-:Y:S05]  /*0610*/  @!P0 BRA `(.L_x_14) ;  /* 0x0000000000808947 */ /* 0x000fea0003800000 */
[----:B------:R-:W-:-:S13]  /*0620*/  ISETP.GT.AND P0, PT, R9, 0xfe, PT ;  /* 0x000000fe0900780c */ /* 0x000fda0003f04270 */
[----:B------:R-:W-:Y:S05]  /*0630*/  @P0 BRA `(.L_x_15) ;  /* 0x00000000006c0947 */ /* 0x000fea0003800000 */
[----:B------:R-:W-:-:S13]  /*0640*/  ISETP.GE.AND P0, PT, R9, 0x1, PT ;  /* 0x000000010900780c */ /* 0x000fda0003f06270 */
[----:B------:R-:W-:Y:S05]  /*0650*/  @P0 BRA `(.L_x_16) ;  /* 0x0000000000980947 */ /* 0x000fea0003800000 */
[----:B------:R-:W-:Y:S02]  /*0660*/  ISETP.GE.AND P0, PT, R9, -0x18, PT ;  /* 0xffffffe80900780c */ /* 0x000fe40003f06270 */
[----:B------:R-:W-:-:S11]  /*0670*/  LOP3.LUT R0, R0, 0x80000000, RZ, 0xc0, !PT ;  /* 0x8000000000007812 */ /* 0x000fd600078ec0ff */
[----:B------:R-:W-:Y:S05]  /*0680*/  @!P0 BRA `(.L_x_16) ;  /* 0x00000000008c8947 */ /* 0x000fea0003800000 */
[CCC-:B------:R-:W-:Y:S01]  /*0690*/  FFMA.RZ R3, R10.reuse, R8.reuse, R7.reuse ;  /* 0x000000080a037223 */ /* 0x1c0fe2000000c007 */
[CCC-:B------:R-:W-:Y:S01]  /*06a0*/  FFMA.RM R6, R10.reuse, R8.reuse, R7.reuse ;  /* 0x000000080a067223 */ /* 0x1c0fe20000004007 */
[C---:B------:R-:W-:Y:S02]  /*06b0*/  ISETP.NE.AND P2, PT, R9.reuse, RZ, PT ;  /* 0x000000ff0900720c */ /* 0x040fe40003f45270 */
[----:B------:R-:W-:Y:S02]  /*06c0*/  ISETP.NE.AND P1, PT, R9, RZ, PT ;  /* 0x000000ff0900720c */ /* 0x000fe40003f25270 */
[----:B------:R-:W-:Y:S01]  /*06d0*/  LOP3.LUT R5, R3, 0x7fffff, RZ, 0xc0, !PT ;  /* 0x007fffff03057812 */ /* 0x000fe200078ec0ff */
[----:B------:R-:W-:Y:S01]  /*06e0*/  FFMA.RP R3, R10, R8, R7 ;  /* 0x000000080a037223 */ /* 0x000fe20000008007 */
[----:B------:R-:W-:Y:S02]  /*06f0*/  VIADD R8, R9, 0x20 ;  /* 0x0000002009087836 */ /* 0x000fe40000000000 */
[----:B------:R-:W-:Y:S01]  /*0700*/  LOP3.LUT R5, R5, 0x800000, RZ, 0xfc, !PT ;  /* 0x0080000005057812 */ /* 0x000fe200078efcff */
[----:B------:R-:W-:Y:S01]  /*0710*/  IMAD.MOV R7, RZ, RZ, -R9 ;  /* 0x000000ffff077224 */ /* 0x000fe200078e0a09 */
[----:B------:R-:W-:-:S02]  /*0720*/  FSETP.NEU.FTZ.AND P0, PT, R3, R6, PT ;  /* 0x000000060300720b */ /* 0x000fc40003f1d000 */
[----:B------:R-:W-:Y:S02]  /*0730*/  SHF.L.U32 R8, R5, R8, RZ ;  /* 0x0000000805087219 */ /* 0x000fe400000006ff */
[----:B------:R-:W-:Y:S02]  /*0740*/  SEL R6, R7, RZ, P2 ;  /* 0x000000ff07067207 */ /* 0x000fe40001000000 */
[----:B------:R-:W-:Y:S02]  /*0750*/  ISETP.NE.AND P1, PT, R8, RZ, P1 ;  /* 0x000000ff0800720c */ /* 0x000fe40000f25270 */
[----:B------:R-:W-:Y:S02]  /*0760*/  SHF.R.U32.HI R6, RZ, R6, R5 ;  /* 0x00000006ff067219 */ /* 0x000fe40000011605 */
[----:B------:R-:W-:Y:S02]  /*0770*/  PLOP3.LUT P0, PT, P0, P1, PT, 0xf8, 0x8f ;  /* 0x00000000008f781c */ /* 0x000fe40000703f70 */
[----:B------:R-:W-:-:S02]  /*0780*/  SHF.R.U32.HI R8, RZ, 0x1, R6 ;  /* 0x00000001ff087819 */ /* 0x000fc40000011606 */
[----:B------:R-:W-:-:S04]  /*0790*/  SEL R3, RZ, 0x1, !P0 ;  /* 0x00000001ff037807 */ /* 0x000fc80004000000 */
[----:B------:R-:W-:-:S04]  /*07a0*/  LOP3.LUT R3, R3, 0x1, R8, 0xf8, !PT ;  /* 0x0000000103037812 */ /* 0x000fc800078ef808 */
[----:B------:R-:W-:-:S05]  /*07b0*/  LOP3.LUT R3, R3, R6, RZ, 0xc0, !PT ;  /* 0x0000000603037212 */ /* 0x000fca00078ec0ff */
[----:B------:R-:W-:-:S05]  /*07c0*/  IMAD.IADD R3, R8, 0x1, R3 ;  /* 0x0000000108037824 */ /* 0x000fca00078e0203 */
[----:B------:R-:W-:Y:S01]  /*07d0*/  LOP3.LUT R0, R3, R0, RZ, 0xfc, !PT ;  /* 0x0000000003007212 */ /* 0x000fe200078efcff */
[----:B------:R-:W-:Y:S06]  /*07e0*/  BRA `(.L_x_16) ;  /* 0x0000000000347947 */ /* 0x000fec0003800000 */
.L_x_15:
[----:B------:R-:W-:-:S04]  /*07f0*/  LOP3.LUT R0, R0, 0x80000000, RZ, 0xc0, !PT ;  /* 0x8000000000007812 */ /* 0x000fc800078ec0ff */
[----:B------:R-:W-:Y:S01]  /*0800*/  LOP3.LUT R0, R0, 0x7f800000, RZ, 0xfc, !PT ;  /* 0x7f80000000007812 */ /* 0x000fe200078efcff */
[----:B------:R-:W-:Y:S06]  /*0810*/  BRA `(.L_x_16) ;  /* 0x0000000000287947 */ /* 0x000fec0003800000 */
.L_x_14:
[----:B------:R-:W-:Y:S01]  /*0820*/  IMAD R0, R6, 0x800000, R0 ;  /* 0x0080000006007824 */ /* 0x000fe200078e0200 */
[----:B------:R-:W-:Y:S06]  /*0830*/  BRA `(.L_x_16) ;  /* 0x0000000000207947 */ /* 0x000fec0003800000 */
.L_x_13:
[----:B------:R-:W-:-:S04]  /*0840*/  LOP3.LUT R0, R8, 0x80000000, R7, 0x48, !PT ;  /* 0x8000000008007812 */ /* 0x000fc800078e4807 */
[----:B------:R-:W-:Y:S01]  /*0850*/  LOP3.LUT R0, R0, 0x7f800000, RZ, 0xfc, !PT ;  /* 0x7f80000000007812 */ /* 0x000fe200078efcff */
[----:B------:R-:W-:Y:S06]  /*0860*/  BRA `(.L_x_16) ;  /* 0x0000000000147947 */ /* 0x000fec0003800000 */
.L_x_12:
[----:B------:R-:W-:Y:S01]  /*0870*/  LOP3.LUT R0, R8, 0x80000000, R7, 0x48, !PT ;  /* 0x8000000008007812 */ /* 0x000fe200078e4807 */
[----:B------:R-:W-:Y:S06]  /*0880*/  BRA `(.L_x_16) ;  /* 0x00000000000c7947 */ /* 0x000fec0003800000 */
.L_x_11:
[----:B------:R-:W0:Y:S01]  /*0890*/  MUFU.RSQ R0, -QNAN ;  /* 0xffc0000000007908 */ /* 0x000e220000001400 */
[----:B------:R-:W-:Y:S05]  /*08a0*/  BRA `(.L_x_16) ;  /* 0x0000000000047947 */ /* 0x000fea0003800000 */
.L_x_10:
[----:B------:R-:W-:-:S07]  /*08b0*/  FADD.FTZ R0, R0, R3 ;  /* 0x0000000300007221 */ /* 0x000fce0000010000 */
.L_x_16:
[----:B------:R-:W-:-:S04]  /*08c0*/  IMAD.MOV.U32 R5, RZ, RZ, 0x0 ;  /* 0x00000000ff057424 */ /* 0x000fc800078e00ff */
[----:B0-----:R-:W-:Y:S05]  /*08d0*/  RET.REL.NODEC R4 `(_Z4meanPfS_) ;  /* 0xfffffff404c87950 */ /* 0x001fea0003c3ffff */
.L_x_17:
        /* <DEDUP_REMOVED lines=10> */
.L_x_41:


//--------------------- .text._Z4sqrtPf           --------------------------
	.section	.text._Z4sqrtPf,"ax",@progbits
	.align	128
        .global         _Z4sqrtPf
        .type           _Z4sqrtPf,@function
        .size           _Z4sqrtPf,(.L_x_42 - _Z4sqrtPf)
        .other          _Z4sqrtPf,@"STO_CUDA_ENTRY STV_DEFAULT"
_Z4sqrtPf:
.text._Z4sqrtPf:
[----:B------:R-:W-:Y:S01]  /*0000*/  LDC R1, c[0x0][0x37c] ;  /* 0x0000df00ff017b82 */ /* 0x000fe20000000800 */
[----:B------:R-:W0:Y:S07]  /*0010*/  S2R R5, SR_TID.X ;  /* 0x0000000000057919 */ /* 0x000e2e0000002100 */
[----:B------:R-:W0:Y:S01]  /*0020*/  LDC.64 R2, c[0x0][0x380] ;  /* 0x0000e000ff027b82 */ /* 0x000e220000000a00 */
[----:B------:R-:W1:Y:S01]  /*0030*/  LDCU.64 UR4, c[0x0][0x358] ;  /* 0x00006b00ff0477ac */ /* 0x000e620008000a00 */
[----:B0-----:R-:W-:-:S05]  /*0040*/  IMAD.WIDE.U32 R2, R5, 0x4, R2 ;  /* 0x0000000405027825 */ /* 0x001fca00078e0002 */
[----:B-1----:R-:W2:Y:S01]  /*0050*/  LDG.E R0, desc[UR4][R2.64] ;  /* 0x0000000402007981 */ /* 0x002ea2000c1e1900 */
[----:B------:R-:W-:Y:S01]  /*0060*/  BSSY.RECONVERGENT B0, `(.L_x_18) ;  /* 0x000000d000007945 */ /* 0x000fe20003800200 */
[----:B--2---:R-:W-:Y:S01]  /*0070*/  IADD3 R4, PT, PT, R0, -0xd000000, RZ ;  /* 0xf300000000047810 */ /* 0x004fe20007ffe0ff */
[----:B------:R0:W1:Y:S03]  /*0080*/  MUFU.RSQ R5, R0 ;  /* 0x0000000000057308 */ /* 0x0000660000001400 */
[----:B------:R-:W-:-:S13]  /*0090*/  ISETP.GT.U32.AND P0, PT, R4, 0x727fffff, PT ;  /* 0x727fffff0400780c */ /* 0x000fda0003f04070 */
[----:B0-----:R-:W-:Y:S05]  /*00a0*/  @!P0 BRA `(.L_x_19) ;  /* 0x0000000000108947 */ /* 0x001fea0003800000 */
[----:B------:R-:W-:-:S07]  /*00b0*/  MOV R9, 0xd0 ;  /* 0x000000d000097802 */ /* 0x000fce0000000f00 */
[----:B-1----:R-:W-:Y:S05]  /*00c0*/  CALL.REL.NOINC `($__internal_1_$__cuda_sm20_sqrt_rn_f32_slowpath) ;  /* 0x0000000000247944 */ /* 0x002fea0003c00000 */
[----:B------:R-:W-:Y:S01]  /*00d0*/  MOV R5, R0 ;  /* 0x0000000000057202 */ /* 0x000fe20000000f00 */
[----:B------:R-:W-:Y:S06]  /*00e0*/  BRA `(.L_x_20) ;  /* 0x0000000000107947 */ /* 0x000fec0003800000 */
.L_x_19:
[----:B-1----:R-:W-:Y:S01]  /*00f0*/  FMUL.FTZ R7, R0, R5 ;  /* 0x0000000500077220 */ /* 0x002fe20000410000 */
[----:B------:R-:W-:-:S03]  /*0100*/  FMUL.FTZ R5, R5, 0.5 ;  /* 0x3f00000005057820 */ /* 0x000fc60000410000 */
[----:B------:R-:W-:-:S04]  /*0110*/  FFMA R0, -R7, R7, R0 ;  /* 0x0000000707007223 */ /* 0x000fc80000000100 */
[----:B------:R-:W-:-:S07]  /*0120*/  FFMA R5, R0, R5, R7 ;  /* 0x0000000500057223 */ /* 0x000fce0000000007 */
.L_x_20:
[----:B------:R-:W-:Y:S05]  /*0130*/  BSYNC.RECONVERGENT B0 ;  /* 0x0000000000007941 */ /* 0x000fea0003800200 */
.L_x_18:
[----:B------:R-:W-:Y:S01]  /*0140*/  STG.E desc[UR4][R2.64], R5 ;  /* 0x0000000502007986 */ /* 0x000fe2000c101904 */
[----:B------:R-:W-:Y:S05]  /*0150*/  EXIT ;  /* 0x000000000000794d */ /* 0x000fea0003800000 */
        .weak           $__internal_1_$__cuda_sm20_sqrt_rn_f32_slowpath
        .type           $__internal_1_$__cuda_sm20_sqrt_rn_f32_slowpath,@function
        .size           $__internal_1_$__cuda_sm20_sqrt_rn_f32_slowpath,(.L_x_42 - $__internal_1_$__cuda_sm20_sqrt_rn_f32_slowpath)
$__internal_1_$__cuda_sm20_sqrt_rn_f32_slowpath:
[----:B------:R-:W-:-:S13]  /*0160*/  LOP3.LUT P0, RZ, R0, 0x7fffffff, RZ, 0xc0, !PT ;  /* 0x7fffffff00ff7812 */ /* 0x000fda000780c0ff */
[----:B------:R-:W-:Y:S01]  /*0170*/  @!P0 MOV R4, R0 ;  /* 0x0000000000048202 */ /* 0x000fe20000000f00 */
[----:B------:R-:W-:Y:S06]  /*0180*/  @!P0 BRA `(.L_x_21) ;  /* 0x0000000000408947 */ /* 0x000fec0003800000 */
[----:B------:R-:W-:-:S13]  /*0190*/  FSETP.GEU.FTZ.AND P0, PT, R0, RZ, PT ;  /* 0x000000ff0000720b */ /* 0x000fda0003f1e000 */
[----:B------:R-:W-:Y:S01]  /*01a0*/  @!P0 MOV R4, 0x7fffffff ;  /* 0x7fffffff00048802 */ /* 0x000fe20000000f00 */
[----:B------:R-:W-:Y:S06]  /*01b0*/  @!P0 BRA `(.L_x_21) ;  /* 0x0000000000348947 */ /* 0x000fec0003800000 */
[----:B------:R-:W-:-:S13]  /*01c0*/  FSETP.GTU.FTZ.AND P0, PT, |R0|, +INF , PT ;  /* 0x7f8000000000780b */ /* 0x000fda0003f1c200 */
[----:B------:R-:W-:Y:S01]  /*01d0*/  @P0 FADD.FTZ R4, R0, 1 ;  /* 0x3f80000000040421 */ /* 0x000fe20000010000 */
[----:B------:R-:W-:Y:S06]  /*01e0*/  @P0 BRA `(.L_x_21) ;  /* 0x0000000000280947 */ /* 0x000fec0003800000 */
[----:B------:R-:W-:-:S13]  /*01f0*/  FSETP.NEU.FTZ.AND P0, PT, |R0|, +INF , PT ;  /* 0x7f8000000000780b */ /* 0x000fda0003f1d200 */
[----:B------:R-:W-:-:S04]  /*0200*/  @P0 FFMA R5, R0, 1.84467440737095516160e+19, RZ ;  /* 0x5f80000000050823 */ /* 0x000fc800000000ff */
[----:B------:R-:W0:Y:S02]  /*0210*/  @P0 MUFU.RSQ R4, R5 ;  /* 0x0000000500040308 */ /* 0x000e240000001400 */
[----:B0-----:R-:W-:Y:S01]  /*0220*/  @P0 FMUL.FTZ R6, R5, R4 ;  /* 0x0000000405060220 */ /* 0x001fe20000410000 */
[----:B------:R-:W-:Y:S01]  /*0230*/  @P0 FMUL.FTZ R8, R4, 0.5 ;  /* 0x3f00000004080820 */ /* 0x000fe20000410000 */
[----:B------:R-:W-:Y:S02]  /*0240*/  @!P0 MOV R4, R0 ;  /* 0x0000000000048202 */ /* 0x000fe40000000f00 */
[----:B------:R-:W-:-:S04]  /*0250*/  @P0 FADD.FTZ R7, -R6, -RZ ;  /* 0x800000ff06070221 */ /* 0x000fc80000010100 */
[----:B------:R-:W-:-:S04]  /*0260*/  @P0 FFMA R7, R6, R7, R5 ;  /* 0x0000000706070223 */ /* 0x000fc80000000005 */
[----:B------:R-:W-:-:S04]  /*0270*/  @P0 FFMA R7, R7, R8, R6 ;  /* 0x0000000807070223 */ /* 0x000fc80000000006 */
[----:B------:R-:W-:-:S07]  /*0280*/  @P0 FMUL.FTZ R4, R7, 2.3283064365386962891e-10 ;  /* 0x2f80000007040820 */ /* 0x000fce0000410000 */
.L_x_21:
[----:B------:R-:W-:Y:S01]  /*0290*/  HFMA2 R5, -RZ, RZ, 0, 0 ;  /* 0x00000000ff057431 */ /* 0x000fe200000001ff */
[----:B------:R-:W-:Y:S02]  /*02a0*/  MOV R0, R4 ;  /* 0x0000000400007202 */ /* 0x000fe40000000f00 */
[----:B------:R-:W-:-:S04]  /*02b0*/  MOV R4, R9 ;  /* 0x0000000900047202 */ /* 0x000fc80000000f00 */
[----:B------:R-:W-:Y:S05]  /*02c0*/  RET.REL.NODEC R4 `(_Z4sqrtPf) ;  /* 0xfffffffc044c7950 */ /* 0x000fea0003c3ffff */
.L_x_22:
        /* <DEDUP_REMOVED lines=11> */
.L_x_42:


//--------------------- .text._Z6squarePf         --------------------------
	.section	.text._Z6squarePf,"ax",@progbits
	.align	128
        .global         _Z6squarePf
        .type           _Z6squarePf,@function
        .size           _Z6squarePf,(.L_x_47 - _Z6squarePf)
        .other          _Z6squarePf,@"STO_CUDA_ENTRY STV_DEFAULT"
_Z6squarePf:
.text._Z6squarePf:
[----:B------:R-:W-:Y:S01]  /*0000*/  LDC R1, c[0x0][0x37c] ;  /* 0x0000df00ff017b82 */ /* 0x000fe20000000800 */
[----:B------:R-:W0:Y:S07]  /*0010*/  S2R R5, SR_CTAID.X ;  /* 0x0000000000057919 */ /* 0x000e2e0000002500 */
[----:B------:R-:W1:Y:S01]  /*0020*/  LDC.64 R2, c[0x0][0x380] ;  /* 0x0000e000ff027b82 */ /* 0x000e620000000a00 */
[----:B------:R-:W0:Y:S01]  /*0030*/  LDCU UR6, c[0x0][0x360] ;  /* 0x00006c00ff0677ac */ /* 0x000e220008000800 */
[----:B------:R-:W0:Y:S01]  /*0040*/  S2R R0, SR_TID.X ;  /* 0x0000000000007919 */ /* 0x000e220000002100 */
[----:B------:R-:W2:Y:S01]  /*0050*/  LDCU.64 UR4, c[0x0][0x358] ;  /* 0x00006b00ff0477ac */ /* 0x000ea20008000a00 */
[----:B0-----:R-:W-:-:S04]  /*0060*/  IMAD R5, R5, UR6, R0 ;  /* 0x0000000605057c24 */ /* 0x001fc8000f8e0200 */
[----:B-1----:R-:W-:-:S05]  /*0070*/  IMAD.WIDE R2, R5, 0x4, R2 ;  /* 0x0000000405027825 */ /* 0x002fca00078e0202 */
[----:B--2---:R-:W2:Y:S02]  /*0080*/  LDG.E R0, desc[UR4][R2.64] ;  /* 0x0000000402007981 */ /* 0x004ea4000c1e1900 */
[----:B--2---:R-:W-:-:S05]  /*0090*/  FMUL R5, R0, R0 ;  /* 0x0000000000057220 */ /* 0x004fca0000400000 */
[----:B------:R-:W-:Y:S01]  /*00a0*/  STG.E desc[UR4][R2.64], R5 ;  /* 0x0000000502007986 */ /* 0x000fe2000c101904 */
[----:B------:R-:W-:Y:S05]  /*00b0*/  EXIT ;  /* 0x000000000000794d */ /* 0x000fea0003800000 */
.L_x_23:
        /* <DEDUP_REMOVED lines=12> */
.L_x_47:


//--------------------- .text._Z3sumPfS_i         --------------------------
	.section	.text._Z3sumPfS_i,"ax",@progbits
	.align	128
        .global         _Z3sumPfS_i
        .type           _Z3sumPfS_i,@function
        .size           _Z3sumPfS_i,(.L_x_48 - _Z3sumPfS_i)
        .other          _Z3sumPfS_i,@"STO_CUDA_ENTRY STV_DEFAULT"
_Z3sumPfS_i:
.text._Z3sumPfS_i:
[----:B------:R-:W-:Y:S01]  /*0000*/  LDC R1, c[0x0][0x37c] ;  /* 0x0000df00ff017b82 */ /* 0x000fe20000000800 */
[----:B------:R-:W0:Y:S01]  /*0010*/  S2R R6, SR_TID.X ;  /* 0x0000000000067919 */ /* 0x000e220000002100 */
[----:B------:R-:W0:Y:S01]  /*0020*/  LDCU UR4, c[0x0][0x390] ;  /* 0x00007200ff0477ac */ /* 0x000e220008000800 */
[----:B------:R-:W1:Y:S01]  /*0030*/  S2R R7, SR_CTAID.X ;  /* 0x0000000000077919 */ /* 0x000e620000002500 */
[----:B------:R-:W2:Y:S01]  /*0040*/  LDCU.64 UR6, c[0x0][0x358] ;  /* 0x00006b00ff0677ac */ /* 0x000ea20008000a00 */
[----:B0-----:R-:W-:-:S13]  /*0050*/  ISETP.GE.U32.AND P1, PT, R6, UR4, PT ;  /* 0x0000000406007c0c */ /* 0x001fda000bf26070 */
[----:B------:R-:W0:Y:S01]  /*0060*/  @!P1 LDC.64 R2, c[0x0][0x380] ;  /* 0x0000e000ff029b82 */ /* 0x000e220000000a00 */
[----:B-1----:R-:W-:-:S04]  /*0070*/  @!P1 IMAD R5, R7, UR4, R6 ;  /* 0x0000000407059c24 */ /* 0x002fc8000f8e0206 */
[----:B0-----:R-:W-:-:S06]  /*0080*/  @!P1 IMAD.WIDE R2, R5, 0x4, R2 ;  /* 0x0000000405029825 */ /* 0x001fcc00078e0202 */
[----:B--2---:R-:W2:Y:S01]  /*0090*/  @!P1 LDG.E R3, desc[UR6][R2.64] ;  /* 0x0000000602039981 */ /* 0x004ea2000c1e1900 */
[----:B------:R-:W0:Y:S01]  /*00a0*/  S2UR UR5, SR_CgaCtaId ;  /* 0x00000000000579c3 */ /* 0x000e220000008800 */
[----:B------:R-:W-:Y:S01]  /*00b0*/  UMOV UR4, 0x400 ;  /* 0x0000040000047882 */ /* 0x000fe20000000000 */
[----:B------:R-:W1:Y:S01]  /*00c0*/  LDCU UR8, c[0x0][0x360] ;  /* 0x00006c00ff0877ac */ /* 0x000e620008000800 */
[----:B------:R-:W-:Y:S01]  /*00d0*/  ISETP.NE.AND P0, PT, R6, RZ, PT ;  /* 0x000000ff0600720c */ /* 0x000fe20003f05270 */
[----:B-1----:R-:W-:Y:S02]  /*00e0*/  UISETP.GE.U32.AND UP0, UPT, UR8, 0x2, UPT ;  /* 0x000000020800788c */ /* 0x002fe4000bf06070 */
[----:B0-----:R-:W-:-:S06]  /*00f0*/  ULEA UR4, UR5, UR4, 0x18 ;  /* 0x0000000405047291 */ /* 0x001fcc000f8ec0ff */
[----:B------:R-:W-:-:S05]  /*0100*/  LEA R0, R6, UR4, 0x2 ;  /* 0x0000000406007c11 */ /* 0x000fca000f8e10ff */
[----:B--2---:R0:W-:Y:S04]  /*0110*/  @!P1 STS [R0], R3 ;  /* 0x0000000300009388 */ /* 0x0041e80000000800 */
[----:B------:R0:W-:Y:S01]  /*0120*/  @P1 STS [R0], RZ ;  /* 0x000000ff00001388 */ /* 0x0001e20000000800 */
[----:B------:R-:W-:Y:S06]  /*0130*/  BAR.SYNC.DEFER_BLOCKING 0x0 ;  /* 0x0000000000007b1d */ /* 0x000fec0000010000 */
[----:B------:R-:W-:Y:S05]  /*0140*/  BRA.U !UP0, `(.L_x_24) ;  /* 0x0000000108307547 */ /* 0x000fea000b800000 */
[----:B------:R-:W-:-:S07]  /*0150*/  IMAD.U32 R2, RZ, RZ, UR8 ;  /* 0x00000008ff027e24 */ /* 0x000fce000f8e00ff */
.L_x_25:
[----:B------:R-:W-:-:S04]  /*0160*/  SHF.R.U32.HI R9, RZ, 0x1, R2 ;  /* 0x00000001ff097819 */ /* 0x000fc80000011602 */
[----:B------:R-:W-:-:S13]  /*0170*/  ISETP.GE.U32.AND P1, PT, R6, R9, PT ;  /* 0x000000090600720c */ /* 0x000fda0003f26070 */
[----:B0-----:R-:W-:Y:S01]  /*0180*/  @!P1 LEA R3, R9, R0, 0x2 ;  /* 0x0000000009039211 */ /* 0x001fe200078e10ff */
[----:B------:R-:W-:Y:S05]  /*0190*/  @!P1 LDS R4, [R0] ;  /* 0x0000000000049984 */ /* 0x000fea0000000800 */
[----:B------:R-:W0:Y:S02]  /*01a0*/  @!P1 LDS R3, [R3] ;  /* 0x0000000003039984 */ /* 0x000e240000000800 */
[----:B0-----:R-:W-:-:S05]  /*01b0*/  @!P1 FADD R5, R3, R4 ;  /* 0x0000000403059221 */ /* 0x001fca0000000000 */
[----:B------:R1:W-:Y:S01]  /*01c0*/  @!P1 STS [R0], R5 ;  /* 0x0000000500009388 */ /* 0x0003e20000000800 */
[----:B------:R-:W-:Y:S01]  /*01d0*/  BAR.SYNC.DEFER_BLOCKING 0x0 ;  /* 0x0000000000007b1d */ /* 0x000fe20000010000 */
[----:B------:R-:W-:Y:S01]  /*01e0*/  ISETP.GT.U32.AND P1, PT, R2, 0x3, PT ;  /* 0x000000030200780c */ /* 0x000fe20003f24070 */
[----:B------:R-:W-:-:S12]  /*01f0*/  IMAD.MOV.U32 R2, RZ, RZ, R9 ;  /* 0x000000ffff027224 */ /* 0x000fd800078e0009 */
[----:B-1----:R-:W-:Y:S05]  /*0200*/  @P1 BRA `(.L_x_25) ;  /* 0xfffffffc00d41947 */ /* 0x002fea000383ffff */
.L_x_24:
[----:B------:R-:W-:Y:S05]  /*0210*/  @P0 EXIT ;  /* 0x000000000000094d */ /* 0x000fea0003800000 */
[----:B------:R-:W1:Y:S01]  /*0220*/  S2UR UR5, SR_CgaCtaId ;  /* 0x00000000000579c3 */ /* 0x000e620000008800 */
[----:B------:R-:W-:-:S07]  /*0230*/  UMOV UR4, 0x400 ;  /* 0x0000040000047882 */ /* 0x000fce0000000000 */
[----:B0-----:R-:W0:Y:S01]  /*0240*/  LDC.64 R2, c[0x0][0x388] ;  /* 0x0000e200ff027b82 */ /* 0x001e220000000a00 */
[----:B-1----:R-:W-:Y:S01]  /*0250*/  ULEA UR4, UR5, UR4, 0x18 ;  /* 0x0000000405047291 */ /* 0x002fe2000f8ec0ff */
[----:B0-----:R-:W-:-:S08]  /*0260*/  IMAD.WIDE.U32 R2, R7, 0x4, R2 ;  /* 0x0000000407027825 */ /* 0x001fd000078e0002 */
[----:B------:R-:W0:Y:S04]  /*0270*/  LDS R5, [UR4] ;  /* 0x00000004ff057984 */ /* 0x000e280008000800 */
[----:B0-----:R-:W-:Y:S01]  /*0280*/  STG.E desc[UR6][R2.64], R5 ;  /* 0x0000000502007986 */ /* 0x001fe2000c101906 */
[----:B------:R-:W-:Y:S05]  /*0290*/  EXIT ;  /* 0x000000000000794d */ /* 0x000fea0003800000 */
.L_x_26:
        /* <DEDUP_REMOVED lines=14> */
.L_x_48:


//--------------------- .text._Z6dividePfS_i      --------------------------
	.section	.text._Z6dividePfS_i,"ax",@progbits
	.align	128
        .global         _Z6dividePfS_i
        .type           _Z6dividePfS_i,@function
        .size           _Z6dividePfS_i,(.L_x_43 - _Z6dividePfS_i)
        .other          _Z6dividePfS_i,@"STO_CUDA_ENTRY STV_DEFAULT"
_Z6dividePfS_i:
.text._Z6dividePfS_i:
[----:B------:R-:W-:Y:S01]  /*0000*/  LDC R1, c[0x0][0x37c] ;  /* 0x0000df00ff017b82 */ /* 0x000fe20000000800 */
[----:B------:R-:W0:Y:S01]  /*0010*/  S2R R7, SR_CTAID.Y ;  /* 0x0000000000077919 */ /* 0x000e220000002600 */
[----:B------:R-:W1:Y:S01]  /*0020*/  LDCU UR7, c[0x0][0x390] ;  /* 0x00007200ff0777ac */ /* 0x000e620008000800 */
[----:B------:R-:W0:Y:S01]  /*0030*/  S2R R8, SR_TID.Y ;  /* 0x0000000000087919 */ /* 0x000e220000002200 */
[----:B------:R-:W2:Y:S01]  /*0040*/  LDCU.64 UR8, c[0x0][0x358] ;  /* 0x00006b00ff0877ac */ /* 0x000ea20008000a00 */
[----:B------:R-:W3:Y:S01]  /*0050*/  S2R R9, SR_TID.X ;  /* 0x0000000000097919 */ /* 0x000ee20000002100 */
[----:B------:R-:W3:Y:S01]  /*0060*/  S2R R0, SR_CTAID.X ;  /* 0x0000000000007919 */ /* 0x000ee20000002500 */
[----:B0-----:R-:W-:-:S05]  /*0070*/  IMAD R7, R7, 0x20, R8 ;  /* 0x0000002007077824 */ /* 0x001fca00078e0208 */
[----:B-1----:R-:W-:Y:S01]  /*0080*/  ISETP.GE.AND P0, PT, R7, UR7, PT ;  /* 0x0000000707007c0c */ /* 0x002fe2000bf06270 */
[----:B---3--:R-:W-:-:S03]  /*0090*/  IMAD R0, R0, 0x20, R9 ;  /* 0x0000002000007824 */ /* 0x008fc600078e0209 */
[----:B------:R-:W-:Y:S02]  /*00a0*/  ISETP.NE.OR P0, PT, R9, RZ, P0 ;  /* 0x000000ff0900720c */ /* 0x000fe40000705670 */
[----:B------:R-:W-:-:S04]  /*00b0*/  ISETP.GE.AND P1, PT, R0, UR7, PT ;  /* 0x0000000700007c0c */ /* 0x000fc8000bf26270 */
[----:B------:R-:W-:-:S07]  /*00c0*/  ISETP.NE.OR P1, PT, R8, RZ, P1 ;  /* 0x000000ff0800720c */ /* 0x000fce0000f25670 */
[----:B------:R-:W0:Y:S08]  /*00d0*/  @!P0 LDC.64 R2, c[0x0][0x388] ;  /* 0x0000e200ff028b82 */ /* 0x000e300000000a00 */
[----:B------:R-:W1:Y:S01]  /*00e0*/  @!P1 LDC.64 R4, c[0x0][0x388] ;  /* 0x0000e200ff049b82 */ /* 0x000e620000000a00 */
[----:B0-----:R-:W-:-:S06]  /*00f0*/  @!P0 IMAD.WIDE.U32 R2, R7, 0x4, R2 ;  /* 0x0000000407028825 */ /* 0x001fcc00078e0002 */
[----:B--2---:R-:W2:Y:S01]  /*0100*/  @!P0 LDG.E R3, desc[UR8][R2.64] ;  /* 0x0000000802038981 */ /* 0x004ea2000c1e1900 */
[----:B-1----:R-:W-:-:S06]  /*0110*/  @!P1 IMAD.WIDE R4, R0, 0x4, R4 ;  /* 0x0000000400049825 */ /* 0x002fcc00078e0204 */
[----:B------:R-:W3:Y:S01]  /*0120*/  @!P1 LDG.E R5, desc[UR8][R4.64] ;  /* 0x0000000804059981 */ /* 0x000ee2000c1e1900 */
[----:B------:R-:W0:Y:S01]  /*0130*/  S2UR UR6, SR_CgaCtaId ;  /* 0x00000000000679c3 */ /* 0x000e220000008800 */
[----:B------:R-:W-:Y:S02]  /*0140*/  UMOV UR4, 0x400 ;  /* 0x0000040000047882 */ /* 0x000fe40000000000 */
[----:B------:R-:W-:Y:S01]  /*0150*/  UIADD3 UR5, UPT, UPT, UR4, 0x80, URZ ;  /* 0x0000008004057890 */ /* 0x000fe2000fffe0ff */
[----:B------:R-:W-:-:S04]  /*0160*/  VIMNMX R6, PT, PT, R7, R0, !PT ;  /* 0x0000000007067248 */ /* 0x000fc80007fe0100 */
[----:B------:R-:W-:Y:S01]  /*0170*/  ISETP.GE.AND P2, PT, R6, UR7, PT ;  /* 0x0000000706007c0c */ /* 0x000fe2000bf46270 */
[----:B0-----:R-:W-:Y:S02]  /*0180*/  ULEA UR5, UR6, UR5, 0x18 ;  /* 0x0000000506057291 */ /* 0x001fe4000f8ec0ff */
[----:B------:R-:W-:-:S04]  /*0190*/  ULEA UR4, UR6, UR4, 0x18 ;  /* 0x0000000406047291 */ /* 0x000fc8000f8ec0ff */
[----:B------:R-:W-:Y:S02]  /*01a0*/  LEA R6, R8, UR5, 0x2 ;  /* 0x0000000508067c11 */ /* 0x000fe4000f8e10ff */
[----:B------:R-:W-:-:S03]  /*01b0*/  LEA R8, R9, UR4, 0x2 ;  /* 0x0000000409087c11 */ /* 0x000fc6000f8e10ff */
[----:B--2---:R0:W-:Y:S04]  /*01c0*/  @!P0 STS [R6], R3 ;  /* 0x0000000306008388 */ /* 0x0041e80000000800 */
[----:B---3--:R0:W-:Y:S01]  /*01d0*/  @!P1 STS [R8], R5 ;  /* 0x0000000508009388 */ /* 0x0081e20000000800 */
[----:B------:R-:W-:Y:S06]  /*01e0*/  BAR.SYNC.DEFER_BLOCKING 0x0 ;  /* 0x0000000000007b1d */ /* 0x000fec0000010000 */
[----:B------:R-:W-:Y:S05]  /*01f0*/  @P2 EXIT ;  /* 0x000000000000294d */ /* 0x000fea0003800000 */
[----:B0-----:R-:W0:Y:S01]  /*0200*/  LDC.64 R4, c[0x0][0x380] ;  /* 0x0000e000ff047b82 */ /* 0x001e220000000a00 */
[----:B------:R-:W-:Y:S01]  /*0210*/  IMAD R7, R7, UR7, R0 ;  /* 0x0000000707077c24 */ /* 0x000fe2000f8e0200 */
[----:B------:R-:W-:Y:S04]  /*0220*/  LDS R8, [R8] ;  /* 0x0000000008087984 */ /* 0x000fe80000000800 */
[----:B------:R-:W1:Y:S01]  /*0230*/  LDS R3, [R6] ;  /* 0x0000000006037984 */ /* 0x000e620000000800 */
[----:B0-----:R-:W-:-:S05]  /*0240*/  IMAD.WIDE R4, R7, 0x4, R4 ;  /* 0x0000000407047825 */ /* 0x001fca00078e0204 */
[----:B------:R-:W2:Y:S01]  /*0250*/  LDG.E R0, desc[UR8][R4.64] ;  /* 0x0000000804007981 */ /* 0x000ea2000c1e1900 */
[----:B------:R-:W-:Y:S01]  /*0260*/  BSSY.RECONVERGENT B0, `(.L_x_27) ;  /* 0x000000d000007945 */ /* 0x000fe20003800200 */
[----:B-1----:R-:W-:-:S04]  /*0270*/  FMUL R3, R8, R3 ;  /* 0x0000000308037220 */ /* 0x002fc80000400000 */
        /* <DEDUP_REMOVED lines=9> */
[----:B------:R-:W-:Y:S05]  /*0310*/  CALL.REL.NOINC `($__internal_2_$__cuda_sm3x_div_rn_noftz_f32_slowpath) ;  /* 0x0000000000107944 */ /* 0x000fea0003c00000 */
[----:B------:R-:W-:-:S07]  /*0320*/  IMAD.MOV.U32 R7, RZ, RZ, R0 ;  /* 0x000000ffff077224 */ /* 0x000fce00078e0000 */
.L_x_28:
[----:B------:R-:W-:Y:S05]  /*0330*/  BSYNC.RECONVERGENT B0 ;  /* 0x0000000000007941 */ /* 0x000fea0003800200 */
.L_x_27:
[----:B------:R-:W-:Y:S01]  /*0340*/  STG.E desc[UR8][R4.64], R7 ;  /* 0x0000000704007986 */ /* 0x000fe2000c101908 */
[----:B------:R-:W-:Y:S05]  /*0350*/  EXIT ;  /* 0x000000000000794d */ /* 0x000fea0003800000 */
        .weak           $__internal_2_$__cuda_sm3x_div_rn_noftz_f32_slowpath
        .type           $__internal_2_$__cuda_sm3x_div_rn_noftz_f32_slowpath,@function
        .size           $__internal_2_$__cuda_sm3x_div_rn_noftz_f32_slowpath,(.L_x_43 - $__internal_2_$__cuda_sm3x_div_rn_noftz_f32_slowpath)
$__internal_2_$__cuda_sm3x_div_rn_noftz_f32_slowpath:
[--C-:B------:R-:W-:Y:S01]  /*0360*/  SHF.R.U32.HI R7, RZ, 0x17, R3.reuse ;  /* 0x00000017ff077819 */ /* 0x100fe20000011603 */
[----:B------:R-:W-:Y:S01]  /*0370*/  BSSY.RECONVERGENT B1, `(.L_x_29) ;  /* 0x0000064000017945 */ /* 0x000fe20003800200 */
[--C-:B------:R-:W-:Y:S01]  /*0380*/  SHF.R.U32.HI R6, RZ, 0x17, R0.reuse ;  /* 0x00000017ff067819 */ /* 0x100fe20000011600 */
[----:B------:R-:W-:Y:S01]  /*0390*/  IMAD.MOV.U32 R8, RZ, RZ, R0 ;  /* 0x000000ffff087224 */ /* 0x000fe200078e0000 */
[----:B------:R-:W-:Y:S01]  /*03a0*/  LOP3.LUT R7, R7, 0xff, RZ, 0xc0, !PT ;  /* 0x000000ff07077812 */ /* 0x000fe200078ec0ff */
[----:B------:R-:W-:Y:S01]  /*03b0*/  IMAD.MOV.U32 R9, RZ, RZ, R3 ;  /* 0x000000ffff097224 */ /* 0x000fe200078e0003 */
        /* <DEDUP_REMOVED lines=30> */
.L_x_30:
[----:B------:R-:W-:Y:S01]  /*05a0*/  LEA R0, R7, 0xc0800000, 0x17 ;  /* 0xc080000007007811 */ /* 0x000fe200078eb8ff */
[----:B------:R-:W-:Y:S01]  /*05b0*/  VIADD R6, R6, 0xffffff81 ;  /* 0xffffff8106067836 */ /* 0x000fe20000000000 */
[----:B------:R-:W-:Y:S03]  /*05c0*/  BSSY.RECONVERGENT B2, `(.L_x_35) ;  /* 0x0000035000027945 */ /* 0x000fe60003800200 */
        /* <DEDUP_REMOVED lines=48> */
.L_x_37:
[----:B------:R-:W-:-:S04]  /*08d0*/  LOP3.LUT R0, R0, 0x80000000, RZ, 0xc0, !PT ;  /* 0x8000000000007812 */ /* 0x000fc800078ec0ff */
[----:B------:R-:W-:Y:S01]  /*08e0*/  LOP3.LUT R0, R0, 0x7f800000, RZ, 0xfc, !PT ;  /* 0x7f80000000007812 */ /* 0x000fe200078efcff */
[----:B------:R-:W-:Y:S06]  /*08f0*/  BRA `(.L_x_38) ;  /* 0x0000000000047947 */ /* 0x000fec0003800000 */
.L_x_36:
[----:B------:R-:W-:-:S07]  /*0900*/  IMAD R0, R7, 0x800000, R0 ;  /* 0x0080000007007824 */ /* 0x000fce00078e0200 */
.L_x_38:
[----:B------:R-:W-:Y:S05]  /*0910*/  BSYNC.RECONVERGENT B2 ;  /* 0x0000000000027941 */ /* 0x000fea0003800200 */
.L_x_35:
[----:B------:R-:W-:Y:S05]  /*0920*/  BRA `(.L_x_39) ;  /* 0x0000000000207947 */ /* 0x000fea0003800000 */
.L_x_34:
[----:B------:R-:W-:-:S04]  /*0930*/  LOP3.LUT R0, R9, 0x80000000, R8, 0x48, !PT ;  /* 0x8000000009007812 */ /* 0x000fc800078e4808 */
[----:B------:R-:W-:Y:S01]  /*0940*/  LOP3.LUT R0, R0, 0x7f800000, RZ, 0xfc, !PT ;  /* 0x7f80000000007812 */ /* 0x000fe200078efcff */
[----:B------:R-:W-:Y:S06]  /*0950*/  BRA `(.L_x_39) ;  /* 0x0000000000147947 */ /* 0x000fec0003800000 */
.L_x_33:
[----:B------:R-:W-:Y:S01]  /*0960*/  LOP3.LUT R0, R9, 0x80000000, R8, 0x48, !PT ;  /* 0x8000000009007812 */ /* 0x000fe200078e4808 */
[----:B------:R-:W-:Y:S06]  /*0970*/  BRA `(.L_x_39) ;  /* 0x00000000000c7947 */ /* 0x000fec0003800000 */
.L_x_32:
[----:B------:R-:W0:Y:S01]  /*0980*/  MUFU.RSQ R0, -QNAN ;  /* 0xffc0000000007908 */ /* 0x000e220000001400 */
[----:B------:R-:W-:Y:S05]  /*0990*/  BRA `(.L_x_39) ;  /* 0x0000000000047947 */ /* 0x000fea0003800000 */
.L_x_31:
[----:B------:R-:W-:-:S07]  /*09a0*/  FADD.FTZ R0, R0, R3 ;  /* 0x0000000300007221 */ /* 0x000fce0000010000 */
.L_x_39:
[----:B------:R-:W-:Y:S05]  /*09b0*/  BSYNC.RECONVERGENT B1 ;  /* 0x0000000000017941 */ /* 0x000fea0003800200 */
.L_x_29:
[----:B------:R-:W-:-:S04]  /*09c0*/  IMAD.MOV.U32 R3, RZ, RZ, 0x0 ;  /* 0x00000000ff037424 */ /* 0x000fc800078e00ff */
[----:B0-----:R-:W-:Y:S05]  /*09d0*/  RET.REL.NODEC R2 `(_Z6dividePfS_i) ;  /* 0xfffffff402887950 */ /* 0x001fea0003c3ffff */
.L_x_40:
        /* <DEDUP_REMOVED lines=10> */
.L_x_43:


//--------------------- .nv.shared._Z4multPfS_iii --------------------------
	.section	.nv.shared._Z4multPfS_iii,"aw",@nobits
	.sectionflags	@""
	.align	4
.nv.shared._Z4multPfS_iii:
	.zero		9216


//--------------------- .nv.shared.reserved.0     --------------------------
	.section	.nv.shared.reserved.0,"aw",@nobits
	.weak		__nv_reservedSMEM_offset_0_alias
	.size		__nv_reservedSMEM_offset_0_alias, 0, 64
	.other		__nv_reservedSMEM_offset_0_alias,@"STO_CUDA_RESERVED_SHARED STV_DEFAULT"
__nv_reservedSMEM_offset_0_alias:
	.zero		0
	.zero		64


//--------------------- .nv.shared._Z4meanPfS_    --------------------------
	.section	.nv.shared._Z4meanPfS_,"aw",@nobits
	.sectionflags	@""
	.align	4
.nv.shared._Z4meanPfS_:
	.zero		1028


//--------------------- .nv.shared._Z3sumPfS_i    --------------------------
	.section	.nv.shared._Z3sumPfS_i,"aw",@nobits
	.sectionflags	@""
	.align	4
.nv.shared._Z3sumPfS_i:
	.zero		5120


//--------------------- .nv.shared._Z6dividePfS_i --------------------------
	.section	.nv.shared._Z6dividePfS_i,"aw",@nobits
	.sectionflags	@""
	.align	4
.nv.shared._Z6dividePfS_i:
	.zero		1280


//--------------------- .nv.constant0._Z4multPfS_iii --------------------------
	.section	.nv.constant0._Z4multPfS_iii,"a",@progbits
	.sectionflags	@""
	.align	4
.nv.constant0._Z4multPfS_iii:
	.zero		924


//--------------------- .nv.constant0._Z4meanPfS_ --------------------------
	.section	.nv.constant0._Z4meanPfS_,"a",@progbits
	.sectionflags	@""
	.align	4
.nv.constant0._Z4meanPfS_:
	.zero		912


//--------------------- .nv.constant0._Z4sqrtPf   --------------------------
	.section	.nv.constant0._Z4sqrtPf,"a",@progbits
	.sectionflags	@""
	.align	4
.nv.constant0._Z4sqrtPf:
	.zero		904


//--------------------- .nv.constant0._Z6squarePf --------------------------
	.section	.nv.constant0._Z6squarePf,"a",@progbits
	.sectionflags	@""
	.align	4
.nv.constant0._Z6squarePf:
	.zero		904


//--------------------- .nv.constant0._Z3sumPfS_i --------------------------
	.section	.nv.constant0._Z3sumPfS_i,"a",@progbits
	.sectionflags	@""
	.align	4
.nv.constant0._Z3sumPfS_i:
	.zero		916


//--------------------- .nv.constant0._Z6dividePfS_i --------------------------
	.section	.nv.constant0._Z6dividePfS_i,"a",@progbits
	.sectionflags	@""
	.align	4
.nv.constant0._Z6dividePfS_i:
	.zero		916


//--------------------- SYMBOLS --------------------------

	.type		.nv.reservedSmem.offset0,@object
	.size		.nv.reservedSmem.offset0,0x4
	.type		.nv.reservedSmem.cap,@object
	.size		.nv.reservedSmem.cap,0x4
